//
// Generated by NVIDIA NVVM Compiler
//
// Compiler Build ID: CL-36424714
// Cuda compilation tools, release 13.0, V13.0.88
// Based on NVVM 20.0.0
//

.version 9.0
.target sm_100
.address_size 64

	// .globl	compute_xt

.visible .entry compute_xt(
	.param .u64 .ptr .align 1 compute_xt_param_0,
	.param .u64 .ptr .align 1 compute_xt_param_1,
	.param .u64 .ptr .align 1 compute_xt_param_2,
	.param .u64 .ptr .align 1 compute_xt_param_3,
	.param .u32 compute_xt_param_4,
	.param .u32 compute_xt_param_5
)
{
	.reg .pred 	%p<2>;
	.reg .b32 	%r<11>;
	.reg .b32 	%f<8>;
	.reg .b64 	%rd<15>;

	ld.param.u64 	%rd1, [compute_xt_param_0];
	ld.param.u64 	%rd2, [compute_xt_param_1];
	ld.param.u64 	%rd3, [compute_xt_param_2];
	ld.param.u64 	%rd4, [compute_xt_param_3];
	ld.param.u32 	%r3, [compute_xt_param_4];
	ld.param.u32 	%r2, [compute_xt_param_5];
	mov.u32 	%r4, %ctaid.x;
	mov.u32 	%r5, %ctaid.y;
	mov.u32 	%r6, %nctaid.x;
	mad.lo.s32 	%r7, %r5, %r6, %r4;
	mov.u32 	%r8, %ntid.x;
	mov.u32 	%r9, %tid.x;
	mad.lo.s32 	%r1, %r7, %r8, %r9;
	setp.ge.s32 	%p1, %r1, %r3;
	@%p1 bra 	$L__BB0_2;
	cvta.to.global.u64 	%rd5, %rd3;
	cvta.to.global.u64 	%rd6, %rd1;
	cvta.to.global.u64 	%rd7, %rd2;
	cvta.to.global.u64 	%rd8, %rd4;
	div.s32 	%r10, %r1, %r2;
	mul.wide.s32 	%rd9, %r10, 4;
	add.s64 	%rd10, %rd5, %rd9;
	ld.global.f32 	%f1, [%rd10];
	mov.f32 	%f2, 0f3F800000;
	sub.f32 	%f3, %f2, %f1;
	mul.wide.s32 	%rd11, %r1, 4;
	add.s64 	%rd12, %rd6, %rd11;
	ld.global.f32 	%f4, [%rd12];
	add.s64 	%rd13, %rd7, %rd11;
	ld.global.f32 	%f5, [%rd13];
	mul.f32 	%f6, %f3, %f5;
	fma.rn.f32 	%f7, %f1, %f4, %f6;
	add.s64 	%rd14, %rd8, %rd11;
	st.global.f32 	[%rd14], %f7;
$L__BB0_2:
	ret;

}
	// .globl	compute_ut
.visible .entry compute_ut(
	.param .u64 .ptr .align 1 compute_ut_param_0,
	.param .u64 .ptr .align 1 compute_ut_param_1,
	.param .u64 .ptr .align 1 compute_ut_param_2,
	.param .u64 .ptr .align 1 compute_ut_param_3,
	.param .u32 compute_ut_param_4,
	.param .u32 compute_ut_param_5
)
{
	.reg .pred 	%p<2>;
	.reg .b32 	%r<9>;
	.reg .b32 	%f<4>;
	.reg .b64 	%rd<11>;

	ld.param.u64 	%rd1, [compute_ut_param_0];
	ld.param.u64 	%rd2, [compute_ut_param_1];
	ld.param.u64 	%rd3, [compute_ut_param_3];
	ld.param.u32 	%r2, [compute_ut_param_4];
	mov.u32 	%r3, %ctaid.x;
	mov.u32 	%r4, %ctaid.y;
	mov.u32 	%r5, %nctaid.x;
	mad.lo.s32 	%r6, %r4, %r5, %r3;
	mov.u32 	%r7, %ntid.x;
	mov.u32 	%r8, %tid.x;
	mad.lo.s32 	%r1, %r6, %r7, %r8;
	setp.ge.s32 	%p1, %r1, %r2;
	@%p1 bra 	$L__BB1_2;
	cvta.to.global.u64 	%rd4, %rd1;
	cvta.to.global.u64 	%rd5, %rd2;
	cvta.to.global.u64 	%rd6, %rd3;
	mul.wide.s32 	%rd7, %r1, 4;
	add.s64 	%rd8, %rd4, %rd7;
	ld.global.f32 	%f1, [%rd8];
	add.s64 	%rd9, %rd5, %rd7;
	ld.global.f32 	%f2, [%rd9];
	sub.f32 	%f3, %f1, %f2;
	add.s64 	%rd10, %rd6, %rd7;
	st.global.f32 	[%rd10], %f3;
$L__BB1_2:
	ret;

}
	// .globl	cosine_similarity_loss
.visible .entry cosine_similarity_loss(
	.param .u64 .ptr .align 1 cosine_similarity_loss_param_0,
	.param .u64 .ptr .align 1 cosine_similarity_loss_param_1,
	.param .u64 .ptr .align 1 cosine_similarity_loss_param_2,
	.param .u64 .ptr .align 1 cosine_similarity_loss_param_3,
	.param .u64 .ptr .align 1 cosine_similarity_loss_param_4,
	.param .u32 cosine_similarity_loss_param_5,
	.param .u32 cosine_similarity_loss_param_6,
	.param .u32 cosine_similarity_loss_param_7
)
{
	.reg .pred 	%p<2>;
	.reg .b32 	%r<19>;
	.reg .b32 	%f<10>;
	.reg .b64 	%rd<19>;

	ld.param.u64 	%rd1, [cosine_similarity_loss_param_0];
	ld.param.u64 	%rd2, [cosine_similarity_loss_param_1];
	ld.param.u64 	%rd3, [cosine_similarity_loss_param_2];
	ld.param.u64 	%rd4, [cosine_similarity_loss_param_3];
	ld.param.u64 	%rd5, [cosine_similarity_loss_param_4];
	ld.param.u32 	%r4, [cosine_similarity_loss_param_5];
	ld.param.u32 	%r2, [cosine_similarity_loss_param_6];
	ld.param.u32 	%r3, [cosine_similarity_loss_param_7];
	mov.u32 	%r5, %ctaid.x;
	mov.u32 	%r6, %ctaid.y;
	mov.u32 	%r7, %nctaid.x;
	mad.lo.s32 	%r8, %r6, %r7, %r5;
	mov.u32 	%r9, %ntid.x;
	mov.u32 	%r10, %tid.x;
	mad.lo.s32 	%r1, %r8, %r9, %r10;
	setp.ge.s32 	%p1, %r1, %r4;
	@%p1 bra 	$L__BB2_2;
	cvta.to.global.u64 	%rd6, %rd1;
	cvta.to.global.u64 	%rd7, %rd2;
	cvta.to.global.u64 	%rd8, %rd3;
	cvta.to.global.u64 	%rd9, %rd4;
	cvta.to.global.u64 	%rd10, %rd5;
	div.s32 	%r11, %r1, %r2;
	div.s32 	%r12, %r11, %r3;
	mul.lo.s32 	%r13, %r11, %r2;
	sub.s32 	%r14, %r1, %r13;
	rem.s32 	%r15, %r1, %r3;
	mad.lo.s32 	%r16, %r12, %r2, %r14;
	mad.lo.s32 	%r17, %r16, %r3, %r15;
	mad.lo.s32 	%r18, %r12, %r3, %r15;
	mul.wide.s32 	%rd11, %r17, 4;
	add.s64 	%rd12, %rd6, %rd11;
	ld.global.f32 	%f1, [%rd12];
	mul.wide.s32 	%rd13, %r18, 4;
	add.s64 	%rd14, %rd7, %rd13;
	ld.global.f32 	%f2, [%rd14];
	div.rn.f32 	%f3, %f1, %f2;
	add.s64 	%rd15, %rd8, %rd11;
	ld.global.f32 	%f4, [%rd15];
	add.s64 	%rd16, %rd9, %rd13;
	ld.global.f32 	%f5, [%rd16];
	div.rn.f32 	%f6, %f4, %f5;
	mul.f32 	%f7, %f3, %f6;
	mov.f32 	%f8, 0f3F800000;
	sub.f32 	%f9, %f8, %f7;
	mul.wide.s32 	%rd17, %r1, 4;
	add.s64 	%rd18, %rd10, %rd17;
	st.global.f32 	[%rd18], %f9;
$L__BB2_2:
	ret;

}
	// .globl	cosine_similarity_loss_back1
.visible .entry cosine_similarity_loss_back1(
	.param .f32 cosine_similarity_loss_back1_param_0,
	.param .u64 .ptr .align 1 cosine_similarity_loss_back1_param_1,
	.param .u64 .ptr .align 1 cosine_similarity_loss_back1_param_2,
	.param .u64 .ptr .align 1 cosine_similarity_loss_back1_param_3,
	.param .u64 .ptr .align 1 cosine_similarity_loss_back1_param_4,
	.param .u64 .ptr .align 1 cosine_similarity_loss_back1_param_5,
	.param .u32 cosine_similarity_loss_back1_param_6,
	.param .u32 cosine_similarity_loss_back1_param_7,
	.param .u32 cosine_similarity_loss_back1_param_8
)
{
	.reg .pred 	%p<11>;
	.reg .b32 	%r<44>;
	.reg .b32 	%f<93>;
	.reg .b64 	%rd<49>;

	ld.param.f32 	%f2, [cosine_similarity_loss_back1_param_0];
	ld.param.u64 	%rd5, [cosine_similarity_loss_back1_param_2];
	ld.param.u64 	%rd7, [cosine_similarity_loss_back1_param_3];
	ld.param.u64 	%rd6, [cosine_similarity_loss_back1_param_4];
	ld.param.u64 	%rd8, [cosine_similarity_loss_back1_param_5];
	ld.param.u32 	%r22, [cosine_similarity_loss_back1_param_6];
	ld.param.u32 	%r20, [cosine_similarity_loss_back1_param_7];
	ld.param.u32 	%r21, [cosine_similarity_loss_back1_param_8];
	cvta.to.global.u64 	%rd1, %rd8;
	cvta.to.global.u64 	%rd2, %rd7;
	mov.u32 	%r23, %ctaid.x;
	mov.u32 	%r24, %ctaid.y;
	mov.u32 	%r25, %nctaid.x;
	mad.lo.s32 	%r26, %r24, %r25, %r23;
	mov.u32 	%r27, %ntid.x;
	mov.u32 	%r28, %tid.x;
	mad.lo.s32 	%r1, %r26, %r27, %r28;
	setp.ge.s32 	%p1, %r1, %r22;
	@%p1 bra 	$L__BB3_13;
	div.s32 	%r2, %r1, %r21;
	mul.lo.s32 	%r29, %r2, %r21;
	sub.s32 	%r3, %r1, %r29;
	setp.lt.s32 	%p2, %r20, 1;
	@%p2 bra 	$L__BB3_13;
	mul.lo.s32 	%r4, %r2, %r20;
	neg.f32 	%f1, %f2;
	cvta.to.global.u64 	%rd9, %rd6;
	mul.wide.s32 	%rd10, %r1, 4;
	add.s64 	%rd3, %rd9, %rd10;
	cvta.to.global.u64 	%rd11, %rd5;
	add.s64 	%rd4, %rd11, %rd10;
	and.b32  	%r5, %r20, 7;
	setp.lt.u32 	%p3, %r20, 8;
	mov.b32 	%r42, 0;
	@%p3 bra 	$L__BB3_5;
	and.b32  	%r42, %r20, 2147483640;
	neg.s32 	%r40, %r42;
	mad.lo.s32 	%r39, %r29, %r20, %r3;
	shl.b32 	%r9, %r21, 3;
	mul.wide.s32 	%rd15, %r21, 4;
$L__BB3_4:
	.pragma "nounroll";
	mul.wide.s32 	%rd12, %r39, 4;
	add.s64 	%rd13, %rd2, %rd12;
	ld.global.f32 	%f3, [%rd13];
	ld.global.f32 	%f4, [%rd3];
	div.rn.f32 	%f5, %f3, %f4;
	mul.f32 	%f6, %f5, %f1;
	ld.global.f32 	%f7, [%rd4];
	div.rn.f32 	%f8, %f6, %f7;
	add.s64 	%rd14, %rd1, %rd12;
	st.global.f32 	[%rd14], %f8;
	add.s64 	%rd16, %rd13, %rd15;
	ld.global.f32 	%f9, [%rd16];
	ld.global.f32 	%f10, [%rd3];
	div.rn.f32 	%f11, %f9, %f10;
	mul.f32 	%f12, %f11, %f1;
	ld.global.f32 	%f13, [%rd4];
	div.rn.f32 	%f14, %f12, %f13;
	add.s64 	%rd17, %rd14, %rd15;
	st.global.f32 	[%rd17], %f14;
	add.s64 	%rd18, %rd16, %rd15;
	ld.global.f32 	%f15, [%rd18];
	ld.global.f32 	%f16, [%rd3];
	div.rn.f32 	%f17, %f15, %f16;
	mul.f32 	%f18, %f17, %f1;
	ld.global.f32 	%f19, [%rd4];
	div.rn.f32 	%f20, %f18, %f19;
	add.s64 	%rd19, %rd17, %rd15;
	st.global.f32 	[%rd19], %f20;
	add.s64 	%rd20, %rd18, %rd15;
	ld.global.f32 	%f21, [%rd20];
	ld.global.f32 	%f22, [%rd3];
	div.rn.f32 	%f23, %f21, %f22;
	mul.f32 	%f24, %f23, %f1;
	ld.global.f32 	%f25, [%rd4];
	div.rn.f32 	%f26, %f24, %f25;
	add.s64 	%rd21, %rd19, %rd15;
	st.global.f32 	[%rd21], %f26;
	add.s64 	%rd22, %rd20, %rd15;
	ld.global.f32 	%f27, [%rd22];
	ld.global.f32 	%f28, [%rd3];
	div.rn.f32 	%f29, %f27, %f28;
	mul.f32 	%f30, %f29, %f1;
	ld.global.f32 	%f31, [%rd4];
	div.rn.f32 	%f32, %f30, %f31;
	add.s64 	%rd23, %rd21, %rd15;
	st.global.f32 	[%rd23], %f32;
	add.s64 	%rd24, %rd22, %rd15;
	ld.global.f32 	%f33, [%rd24];
	ld.global.f32 	%f34, [%rd3];
	div.rn.f32 	%f35, %f33, %f34;
	mul.f32 	%f36, %f35, %f1;
	ld.global.f32 	%f37, [%rd4];
	div.rn.f32 	%f38, %f36, %f37;
	add.s64 	%rd25, %rd23, %rd15;
	st.global.f32 	[%rd25], %f38;
	add.s64 	%rd26, %rd24, %rd15;
	ld.global.f32 	%f39, [%rd26];
	ld.global.f32 	%f40, [%rd3];
	div.rn.f32 	%f41, %f39, %f40;
	mul.f32 	%f42, %f41, %f1;
	ld.global.f32 	%f43, [%rd4];
	div.rn.f32 	%f44, %f42, %f43;
	add.s64 	%rd27, %rd25, %rd15;
	st.global.f32 	[%rd27], %f44;
	add.s64 	%rd28, %rd26, %rd15;
	ld.global.f32 	%f45, [%rd28];
	ld.global.f32 	%f46, [%rd3];
	div.rn.f32 	%f47, %f45, %f46;
	mul.f32 	%f48, %f47, %f1;
	ld.global.f32 	%f49, [%rd4];
	div.rn.f32 	%f50, %f48, %f49;
	add.s64 	%rd29, %rd27, %rd15;
	st.global.f32 	[%rd29], %f50;
	add.s32 	%r40, %r40, 8;
	add.s32 	%r39, %r39, %r9;
	setp.ne.s32 	%p4, %r40, 0;
	@%p4 bra 	$L__BB3_4;
$L__BB3_5:
	setp.eq.s32 	%p5, %r5, 0;
	@%p5 bra 	$L__BB3_13;
	and.b32  	%r15, %r20, 3;
	setp.lt.u32 	%p6, %r5, 4;
	@%p6 bra 	$L__BB3_8;
	add.s32 	%r32, %r42, %r4;
	mad.lo.s32 	%r33, %r32, %r21, %r3;
	mul.wide.s32 	%rd30, %r33, 4;
	add.s64 	%rd31, %rd2, %rd30;
	ld.global.f32 	%f51, [%rd31];
	ld.global.f32 	%f52, [%rd3];
	div.rn.f32 	%f53, %f51, %f52;
	mul.f32 	%f54, %f53, %f1;
	ld.global.f32 	%f55, [%rd4];
	div.rn.f32 	%f56, %f54, %f55;
	add.s64 	%rd32, %rd1, %rd30;
	st.global.f32 	[%rd32], %f56;
	mul.wide.s32 	%rd33, %r21, 4;
	add.s64 	%rd34, %rd31, %rd33;
	ld.global.f32 	%f57, [%rd34];
	ld.global.f32 	%f58, [%rd3];
	div.rn.f32 	%f59, %f57, %f58;
	mul.f32 	%f60, %f59, %f1;
	ld.global.f32 	%f61, [%rd4];
	div.rn.f32 	%f62, %f60, %f61;
	add.s64 	%rd35, %rd32, %rd33;
	st.global.f32 	[%rd35], %f62;
	add.s64 	%rd36, %rd34, %rd33;
	ld.global.f32 	%f63, [%rd36];
	ld.global.f32 	%f64, [%rd3];
	div.rn.f32 	%f65, %f63, %f64;
	mul.f32 	%f66, %f65, %f1;
	ld.global.f32 	%f67, [%rd4];
	div.rn.f32 	%f68, %f66, %f67;
	add.s64 	%rd37, %rd35, %rd33;
	st.global.f32 	[%rd37], %f68;
	add.s64 	%rd38, %rd36, %rd33;
	ld.global.f32 	%f69, [%rd38];
	ld.global.f32 	%f70, [%rd3];
	div.rn.f32 	%f71, %f69, %f70;
	mul.f32 	%f72, %f71, %f1;
	ld.global.f32 	%f73, [%rd4];
	div.rn.f32 	%f74, %f72, %f73;
	add.s64 	%rd39, %rd37, %rd33;
	st.global.f32 	[%rd39], %f74;
	add.s32 	%r42, %r42, 4;
$L__BB3_8:
	setp.eq.s32 	%p7, %r15, 0;
	@%p7 bra 	$L__BB3_13;
	setp.eq.s32 	%p8, %r15, 1;
	@%p8 bra 	$L__BB3_11;
	add.s32 	%r34, %r42, %r4;
	mad.lo.s32 	%r35, %r34, %r21, %r3;
	mul.wide.s32 	%rd40, %r35, 4;
	add.s64 	%rd41, %rd2, %rd40;
	ld.global.f32 	%f75, [%rd41];
	ld.global.f32 	%f76, [%rd3];
	div.rn.f32 	%f77, %f75, %f76;
	mul.f32 	%f78, %f77, %f1;
	ld.global.f32 	%f79, [%rd4];
	div.rn.f32 	%f80, %f78, %f79;
	add.s64 	%rd42, %rd1, %rd40;
	st.global.f32 	[%rd42], %f80;
	mul.wide.s32 	%rd43, %r21, 4;
	add.s64 	%rd44, %rd41, %rd43;
	ld.global.f32 	%f81, [%rd44];
	ld.global.f32 	%f82, [%rd3];
	div.rn.f32 	%f83, %f81, %f82;
	mul.f32 	%f84, %f83, %f1;
	ld.global.f32 	%f85, [%rd4];
	div.rn.f32 	%f86, %f84, %f85;
	add.s64 	%rd45, %rd42, %rd43;
	st.global.f32 	[%rd45], %f86;
	add.s32 	%r42, %r42, 2;
$L__BB3_11:
	and.b32  	%r36, %r20, 1;
	setp.eq.b32 	%p9, %r36, 1;
	not.pred 	%p10, %p9;
	@%p10 bra 	$L__BB3_13;
	add.s32 	%r37, %r42, %r4;
	mad.lo.s32 	%r38, %r37, %r21, %r3;
	mul.wide.s32 	%rd46, %r38, 4;
	add.s64 	%rd47, %rd2, %rd46;
	ld.global.f32 	%f87, [%rd47];
	ld.global.f32 	%f88, [%rd3];
	div.rn.f32 	%f89, %f87, %f88;
	mul.f32 	%f90, %f89, %f1;
	ld.global.f32 	%f91, [%rd4];
	div.rn.f32 	%f92, %f90, %f91;
	add.s64 	%rd48, %rd1, %rd46;
	st.global.f32 	[%rd48], %f92;
$L__BB3_13:
	ret;

}
	// .globl	cosine_similarity_loss_back2
.visible .entry cosine_similarity_loss_back2(
	.param .f32 cosine_similarity_loss_back2_param_0,
	.param .u64 .ptr .align 1 cosine_similarity_loss_back2_param_1,
	.param .u64 .ptr .align 1 cosine_similarity_loss_back2_param_2,
	.param .u64 .ptr .align 1 cosine_similarity_loss_back2_param_3,
	.param .u64 .ptr .align 1 cosine_similarity_loss_back2_param_4,
	.param .u64 .ptr .align 1 cosine_similarity_loss_back2_param_5,
	.param .u32 cosine_similarity_loss_back2_param_6,
	.param .u32 cosine_similarity_loss_back2_param_7,
	.param .u32 cosine_similarity_loss_back2_param_8
)
{
	.reg .pred 	%p<11>;
	.reg .b32 	%r<44>;
	.reg .b32 	%f<147>;
	.reg .b64 	%rd<53>;

	ld.param.f32 	%f16, [cosine_similarity_loss_back2_param_0];
	ld.param.u64 	%rd6, [cosine_similarity_loss_back2_param_1];
	ld.param.u64 	%rd3, [cosine_similarity_loss_back2_param_2];
	ld.param.u64 	%rd7, [cosine_similarity_loss_back2_param_3];
	ld.param.u64 	%rd4, [cosine_similarity_loss_back2_param_4];
	ld.param.u64 	%rd5, [cosine_similarity_loss_back2_param_5];
	ld.param.u32 	%r22, [cosine_similarity_loss_back2_param_6];
	ld.param.u32 	%r20, [cosine_similarity_loss_back2_param_7];
	ld.param.u32 	%r21, [cosine_similarity_loss_back2_param_8];
	cvta.to.global.u64 	%rd1, %rd7;
	cvta.to.global.u64 	%rd2, %rd6;
	mov.u32 	%r23, %ctaid.x;
	mov.u32 	%r24, %ctaid.y;
	mov.u32 	%r25, %nctaid.x;
	mad.lo.s32 	%r26, %r24, %r25, %r23;
	mov.u32 	%r27, %ntid.x;
	mov.u32 	%r28, %tid.x;
	mad.lo.s32 	%r1, %r26, %r27, %r28;
	setp.ge.s32 	%p1, %r1, %r22;
	@%p1 bra 	$L__BB4_14;
	div.s32 	%r2, %r1, %r21;
	mul.lo.s32 	%r29, %r2, %r21;
	sub.s32 	%r3, %r1, %r29;
	setp.lt.s32 	%p2, %r20, 1;
	mov.f32 	%f146, 0f00000000;
	@%p2 bra 	$L__BB4_13;
	mul.lo.s32 	%r4, %r2, %r20;
	neg.f32 	%f1, %f16;
	cvta.to.global.u64 	%rd8, %rd3;
	mul.wide.s32 	%rd9, %r1, 4;
	add.s64 	%rd10, %rd8, %rd9;
	ld.global.f32 	%f2, [%rd10];
	cvta.to.global.u64 	%rd11, %rd4;
	add.s64 	%rd12, %rd11, %rd9;
	ld.global.f32 	%f3, [%rd12];
	and.b32  	%r5, %r20, 7;
	setp.lt.u32 	%p3, %r20, 8;
	mov.f32 	%f146, 0f00000000;
	mov.b32 	%r42, 0;
	@%p3 bra 	$L__BB4_5;
	and.b32  	%r42, %r20, 2147483640;
	neg.s32 	%r40, %r42;
	mad.lo.s32 	%r39, %r29, %r20, %r3;
	shl.b32 	%r9, %r21, 3;
	mov.f32 	%f146, 0f00000000;
	mul.wide.s32 	%rd16, %r21, 4;
$L__BB4_4:
	.pragma "nounroll";
	mul.wide.s32 	%rd13, %r39, 4;
	add.s64 	%rd14, %rd2, %rd13;
	ld.global.f32 	%f21, [%rd14];
	div.rn.f32 	%f22, %f21, %f2;
	div.rn.f32 	%f23, %f22, %f2;
	mul.f32 	%f24, %f23, %f1;
	add.s64 	%rd15, %rd1, %rd13;
	ld.global.f32 	%f25, [%rd15];
	div.rn.f32 	%f26, %f25, %f3;
	mul.f32 	%f27, %f24, %f26;
	sub.f32 	%f28, %f146, %f27;
	add.s64 	%rd17, %rd14, %rd16;
	ld.global.f32 	%f29, [%rd17];
	div.rn.f32 	%f30, %f29, %f2;
	div.rn.f32 	%f31, %f30, %f2;
	mul.f32 	%f32, %f31, %f1;
	add.s64 	%rd18, %rd15, %rd16;
	ld.global.f32 	%f33, [%rd18];
	div.rn.f32 	%f34, %f33, %f3;
	mul.f32 	%f35, %f32, %f34;
	sub.f32 	%f36, %f28, %f35;
	add.s64 	%rd19, %rd17, %rd16;
	ld.global.f32 	%f37, [%rd19];
	div.rn.f32 	%f38, %f37, %f2;
	div.rn.f32 	%f39, %f38, %f2;
	mul.f32 	%f40, %f39, %f1;
	add.s64 	%rd20, %rd18, %rd16;
	ld.global.f32 	%f41, [%rd20];
	div.rn.f32 	%f42, %f41, %f3;
	mul.f32 	%f43, %f40, %f42;
	sub.f32 	%f44, %f36, %f43;
	add.s64 	%rd21, %rd19, %rd16;
	ld.global.f32 	%f45, [%rd21];
	div.rn.f32 	%f46, %f45, %f2;
	div.rn.f32 	%f47, %f46, %f2;
	mul.f32 	%f48, %f47, %f1;
	add.s64 	%rd22, %rd20, %rd16;
	ld.global.f32 	%f49, [%rd22];
	div.rn.f32 	%f50, %f49, %f3;
	mul.f32 	%f51, %f48, %f50;
	sub.f32 	%f52, %f44, %f51;
	add.s64 	%rd23, %rd21, %rd16;
	ld.global.f32 	%f53, [%rd23];
	div.rn.f32 	%f54, %f53, %f2;
	div.rn.f32 	%f55, %f54, %f2;
	mul.f32 	%f56, %f55, %f1;
	add.s64 	%rd24, %rd22, %rd16;
	ld.global.f32 	%f57, [%rd24];
	div.rn.f32 	%f58, %f57, %f3;
	mul.f32 	%f59, %f56, %f58;
	sub.f32 	%f60, %f52, %f59;
	add.s64 	%rd25, %rd23, %rd16;
	ld.global.f32 	%f61, [%rd25];
	div.rn.f32 	%f62, %f61, %f2;
	div.rn.f32 	%f63, %f62, %f2;
	mul.f32 	%f64, %f63, %f1;
	add.s64 	%rd26, %rd24, %rd16;
	ld.global.f32 	%f65, [%rd26];
	div.rn.f32 	%f66, %f65, %f3;
	mul.f32 	%f67, %f64, %f66;
	sub.f32 	%f68, %f60, %f67;
	add.s64 	%rd27, %rd25, %rd16;
	ld.global.f32 	%f69, [%rd27];
	div.rn.f32 	%f70, %f69, %f2;
	div.rn.f32 	%f71, %f70, %f2;
	mul.f32 	%f72, %f71, %f1;
	add.s64 	%rd28, %rd26, %rd16;
	ld.global.f32 	%f73, [%rd28];
	div.rn.f32 	%f74, %f73, %f3;
	mul.f32 	%f75, %f72, %f74;
	sub.f32 	%f76, %f68, %f75;
	add.s64 	%rd29, %rd27, %rd16;
	ld.global.f32 	%f77, [%rd29];
	div.rn.f32 	%f78, %f77, %f2;
	div.rn.f32 	%f79, %f78, %f2;
	mul.f32 	%f80, %f79, %f1;
	add.s64 	%rd30, %rd28, %rd16;
	ld.global.f32 	%f81, [%rd30];
	div.rn.f32 	%f82, %f81, %f3;
	mul.f32 	%f83, %f80, %f82;
	sub.f32 	%f146, %f76, %f83;
	add.s32 	%r40, %r40, 8;
	add.s32 	%r39, %r39, %r9;
	setp.ne.s32 	%p4, %r40, 0;
	@%p4 bra 	$L__BB4_4;
$L__BB4_5:
	setp.eq.s32 	%p5, %r5, 0;
	@%p5 bra 	$L__BB4_13;
	and.b32  	%r15, %r20, 3;
	setp.lt.u32 	%p6, %r5, 4;
	@%p6 bra 	$L__BB4_8;
	add.s32 	%r32, %r42, %r4;
	mad.lo.s32 	%r33, %r32, %r21, %r3;
	mul.wide.s32 	%rd31, %r33, 4;
	add.s64 	%rd32, %rd2, %rd31;
	ld.global.f32 	%f85, [%rd32];
	div.rn.f32 	%f86, %f85, %f2;
	div.rn.f32 	%f87, %f86, %f2;
	mul.f32 	%f88, %f87, %f1;
	add.s64 	%rd33, %rd1, %rd31;
	ld.global.f32 	%f89, [%rd33];
	div.rn.f32 	%f90, %f89, %f3;
	mul.f32 	%f91, %f88, %f90;
	sub.f32 	%f92, %f146, %f91;
	mul.wide.s32 	%rd34, %r21, 4;
	add.s64 	%rd35, %rd32, %rd34;
	ld.global.f32 	%f93, [%rd35];
	div.rn.f32 	%f94, %f93, %f2;
	div.rn.f32 	%f95, %f94, %f2;
	mul.f32 	%f96, %f95, %f1;
	add.s64 	%rd36, %rd33, %rd34;
	ld.global.f32 	%f97, [%rd36];
	div.rn.f32 	%f98, %f97, %f3;
	mul.f32 	%f99, %f96, %f98;
	sub.f32 	%f100, %f92, %f99;
	add.s64 	%rd37, %rd35, %rd34;
	ld.global.f32 	%f101, [%rd37];
	div.rn.f32 	%f102, %f101, %f2;
	div.rn.f32 	%f103, %f102, %f2;
	mul.f32 	%f104, %f103, %f1;
	add.s64 	%rd38, %rd36, %rd34;
	ld.global.f32 	%f105, [%rd38];
	div.rn.f32 	%f106, %f105, %f3;
	mul.f32 	%f107, %f104, %f106;
	sub.f32 	%f108, %f100, %f107;
	add.s64 	%rd39, %rd37, %rd34;
	ld.global.f32 	%f109, [%rd39];
	div.rn.f32 	%f110, %f109, %f2;
	div.rn.f32 	%f111, %f110, %f2;
	mul.f32 	%f112, %f111, %f1;
	add.s64 	%rd40, %rd38, %rd34;
	ld.global.f32 	%f113, [%rd40];
	div.rn.f32 	%f114, %f113, %f3;
	mul.f32 	%f115, %f112, %f114;
	sub.f32 	%f146, %f108, %f115;
	add.s32 	%r42, %r42, 4;
$L__BB4_8:
	setp.eq.s32 	%p7, %r15, 0;
	@%p7 bra 	$L__BB4_13;
	setp.eq.s32 	%p8, %r15, 1;
	@%p8 bra 	$L__BB4_11;
	add.s32 	%r34, %r42, %r4;
	mad.lo.s32 	%r35, %r34, %r21, %r3;
	mul.wide.s32 	%rd41, %r35, 4;
	add.s64 	%rd42, %rd2, %rd41;
	ld.global.f32 	%f117, [%rd42];
	div.rn.f32 	%f118, %f117, %f2;
	div.rn.f32 	%f119, %f118, %f2;
	mul.f32 	%f120, %f119, %f1;
	add.s64 	%rd43, %rd1, %rd41;
	ld.global.f32 	%f121, [%rd43];
	div.rn.f32 	%f122, %f121, %f3;
	mul.f32 	%f123, %f120, %f122;
	sub.f32 	%f124, %f146, %f123;
	mul.wide.s32 	%rd44, %r21, 4;
	add.s64 	%rd45, %rd42, %rd44;
	ld.global.f32 	%f125, [%rd45];
	div.rn.f32 	%f126, %f125, %f2;
	div.rn.f32 	%f127, %f126, %f2;
	mul.f32 	%f128, %f127, %f1;
	add.s64 	%rd46, %rd43, %rd44;
	ld.global.f32 	%f129, [%rd46];
	div.rn.f32 	%f130, %f129, %f3;
	mul.f32 	%f131, %f128, %f130;
	sub.f32 	%f146, %f124, %f131;
	add.s32 	%r42, %r42, 2;
$L__BB4_11:
	and.b32  	%r36, %r20, 1;
	setp.eq.b32 	%p9, %r36, 1;
	not.pred 	%p10, %p9;
	@%p10 bra 	$L__BB4_13;
	add.s32 	%r37, %r42, %r4;
	mad.lo.s32 	%r38, %r37, %r21, %r3;
	mul.wide.s32 	%rd47, %r38, 4;
	add.s64 	%rd48, %rd2, %rd47;
	ld.global.f32 	%f132, [%rd48];
	div.rn.f32 	%f133, %f132, %f2;
	div.rn.f32 	%f134, %f133, %f2;
	mul.f32 	%f135, %f134, %f1;
	add.s64 	%rd49, %rd1, %rd47;
	ld.global.f32 	%f136, [%rd49];
	div.rn.f32 	%f137, %f136, %f3;
	mul.f32 	%f138, %f135, %f137;
	sub.f32 	%f146, %f146, %f138;
$L__BB4_13:
	cvta.to.global.u64 	%rd50, %rd5;
	mul.wide.s32 	%rd51, %r1, 4;
	add.s64 	%rd52, %rd50, %rd51;
	st.global.f32 	[%rd52], %f146;
$L__BB4_14:
	ret;

}
	// .globl	latend_norm
.visible .entry latend_norm(
	.param .u64 .ptr .align 1 latend_norm_param_0,
	.param .u64 .ptr .align 1 latend_norm_param_1,
	.param .u64 .ptr .align 1 latend_norm_param_2,
	.param .u32 latend_norm_param_3,
	.param .u32 latend_norm_param_4,
	.param .u32 latend_norm_param_5
)
{
	.reg .pred 	%p<2>;
	.reg .b32 	%r<13>;
	.reg .b32 	%f<6>;
	.reg .b64 	%rd<12>;

	ld.param.u64 	%rd1, [latend_norm_param_0];
	ld.param.u64 	%rd2, [latend_norm_param_1];
	ld.param.u64 	%rd3, [latend_norm_param_2];
	ld.param.u32 	%r4, [latend_norm_param_3];
	ld.param.u32 	%r2, [latend_norm_param_4];
	ld.param.u32 	%r3, [latend_norm_param_5];
	mov.u32 	%r5, %ctaid.x;
	mov.u32 	%r6, %ctaid.y;
	mov.u32 	%r7, %nctaid.x;
	mad.lo.s32 	%r8, %r6, %r7, %r5;
	mov.u32 	%r9, %ntid.x;
	mov.u32 	%r10, %tid.x;
	mad.lo.s32 	%r1, %r8, %r9, %r10;
	setp.ge.s32 	%p1, %r1, %r4;
	@%p1 bra 	$L__BB5_2;
	cvta.to.global.u64 	%rd4, %rd1;
	cvta.to.global.u64 	%rd5, %rd2;
	cvta.to.global.u64 	%rd6, %rd3;
	div.s32 	%r11, %r1, %r3;
	rem.s32 	%r12, %r11, %r2;
	mul.wide.s32 	%rd7, %r1, 4;
	add.s64 	%rd8, %rd4, %rd7;
	ld.global.f32 	%f1, [%rd8];
	mul.wide.s32 	%rd9, %r12, 4;
	add.s64 	%rd10, %rd5, %rd9;
	ld.global.f32 	%f2, [%rd10];
	sub.f32 	%f3, %f1, %f2;
	add.s64 	%rd11, %rd6, %rd9;
	ld.global.f32 	%f4, [%rd11];
	div.rn.f32 	%f5, %f3, %f4;
	st.global.f32 	[%rd8], %f5;
$L__BB5_2:
	ret;

}
	// .globl	latend_un_norm
.visible .entry latend_un_norm(
	.param .u64 .ptr .align 1 latend_un_norm_param_0,
	.param .u64 .ptr .align 1 latend_un_norm_param_1,
	.param .u64 .ptr .align 1 latend_un_norm_param_2,
	.param .u32 latend_un_norm_param_3,
	.param .u32 latend_un_norm_param_4,
	.param .u32 latend_un_norm_param_5
)
{
	.reg .pred 	%p<2>;
	.reg .b32 	%r<13>;
	.reg .b32 	%f<5>;
	.reg .b64 	%rd<12>;

	ld.param.u64 	%rd1, [latend_un_norm_param_0];
	ld.param.u64 	%rd2, [latend_un_norm_param_1];
	ld.param.u64 	%rd3, [latend_un_norm_param_2];
	ld.param.u32 	%r4, [latend_un_norm_param_3];
	ld.param.u32 	%r2, [latend_un_norm_param_4];
	ld.param.u32 	%r3, [latend_un_norm_param_5];
	mov.u32 	%r5, %ctaid.x;
	mov.u32 	%r6, %ctaid.y;
	mov.u32 	%r7, %nctaid.x;
	mad.lo.s32 	%r8, %r6, %r7, %r5;
	mov.u32 	%r9, %ntid.x;
	mov.u32 	%r10, %tid.x;
	mad.lo.s32 	%r1, %r8, %r9, %r10;
	setp.ge.s32 	%p1, %r1, %r4;
	@%p1 bra 	$L__BB6_2;
	cvta.to.global.u64 	%rd4, %rd1;
	cvta.to.global.u64 	%rd5, %rd3;
	cvta.to.global.u64 	%rd6, %rd2;
	div.s32 	%r11, %r1, %r3;
	rem.s32 	%r12, %r11, %r2;
	mul.wide.s32 	%rd7, %r1, 4;
	add.s64 	%rd8, %rd4, %rd7;
	ld.global.f32 	%f1, [%rd8];
	mul.wide.s32 	%rd9, %r12, 4;
	add.s64 	%rd10, %rd5, %rd9;
	ld.global.f32 	%f2, [%rd10];
	add.s64 	%rd11, %rd6, %rd9;
	ld.global.f32 	%f3, [%rd11];
	fma.rn.f32 	%f4, %f1, %f2, %f3;
	st.global.f32 	[%rd8], %f4;
$L__BB6_2:
	ret;

}


// ===== COMPILED SASS (sm_100) =====

	.target	sm_100

	.elftype	@"ET_EXEC"


//--------------------- .note.nv.tkinfo           --------------------------
	.section	.note.nv.tkinfo,"",@"SHT_NOTE"
	.sectionflags	@"SHF_NOTE_NV_TKINFO"
	.tkinfo
        /*0018*/ 	.word	0x00000002
        /*0030*/ 	.string	""
        /*0030*/ 	.string	"ptxas"
        /*0030*/ 	.string	"Cuda compilation tools, release 13.0, V13.0.88"
        /*0030*/ 	.string	"Build cuda_13.0.r13.0/compiler.36424714_0"
        /*0030*/ 	.string	"-arch sm_100 -m 64 "



//--------------------- .note.nv.cuinfo           --------------------------
	.section	.note.nv.cuinfo,"",@"SHT_NOTE"
	.sectionflags	@"SHF_NOTE_NV_CUINFO"
        /*0018*/ 	.short	0x0002
        /*001a*/ 	.short	0x0064
        /*001c*/ 	.short	0x0082
	.zero		2


//--------------------- .nv.info                  --------------------------
	.section	.nv.info,"",@"SHT_CUDA_INFO"
	.align	4


	//----- nvinfo : EIATTR_REGCOUNT
	.align		4
        /*0000*/ 	.byte	0x04, 0x2f
        /*0002*/ 	.short	(.L_1 - .L_0)
	.align		4
.L_0:
        /*0004*/ 	.word	index@(compute_xt)
        /*0008*/ 	.word	0x0000000e


	//----- nvinfo : EIATTR_FRAME_SIZE
	.align		4
.L_1:
        /*000c*/ 	.byte	0x04, 0x11
        /*000e*/ 	.short	(.L_3 - .L_2)
	.align		4
.L_2:
        /*0010*/ 	.word	index@(compute_xt)
        /*0014*/ 	.word	0x00000000


	//----- nvinfo : EIATTR_REGCOUNT
	.align		4
.L_3:
        /*0018*/ 	.byte	0x04, 0x2f
        /*001a*/ 	.short	(.L_5 - .L_4)
	.align		4
.L_4:
        /*001c*/ 	.word	index@(compute_ut)
        /*0020*/ 	.word	0x0000000c


	//----- nvinfo : EIATTR_FRAME_SIZE
	.align		4
.L_5:
        /*0024*/ 	.byte	0x04, 0x11
        /*0026*/ 	.short	(.L_7 - .L_6)
	.align		4
.L_6:
        /*0028*/ 	.word	index@(compute_ut)
        /*002c*/ 	.word	0x00000000


	//----- nvinfo : EIATTR_REGCOUNT
	.align		4
.L_7:
        /*0030*/ 	.byte	0x04, 0x2f
        /*0032*/ 	.short	(.L_9 - .L_8)
	.align		4
.L_8:
        /*0034*/ 	.word	index@(cosine_similarity_loss)
        /*0038*/ 	.word	0x00000013


	//----- nvinfo : EIATTR_FRAME_SIZE
	.align		4
.L_9:
        /*003c*/ 	.byte	0x04, 0x11
        /*003e*/ 	.short	(.L_11 - .L_10)
	.align		4
.L_10:
        /*0040*/ 	.word	index@($__internal_3_$__cuda_sm3x_div_rn_noftz_f32_slowpath)
        /*0044*/ 	.word	0x00000000


	//----- nvinfo : EIATTR_FRAME_SIZE
	.align		4
.L_11:
        /*0048*/ 	.byte	0x04, 0x11
        /*004a*/ 	.short	(.L_13 - .L_12)
	.align		4
.L_12:
        /*004c*/ 	.word	index@(cosine_similarity_loss)
        /*0050*/ 	.word	0x00000000


	//----- nvinfo : EIATTR_REGCOUNT
	.align		4
.L_13:
        /*0054*/ 	.byte	0x04, 0x2f
        /*0056*/ 	.short	(.L_15 - .L_14)
	.align		4
.L_14:
        /*0058*/ 	.word	index@(cosine_similarity_loss_back1)
        /*005c*/ 	.word	0x00000020


	//----- nvinfo : EIATTR_FRAME_SIZE
	.align		4
.L_15:
        /*0060*/ 	.byte	0x04, 0x11
        /*0062*/ 	.short	(.L_17 - .L_16)
	.align		4
.L_16:
        /*0064*/ 	.word	index@($__internal_2_$__cuda_sm3x_div_rn_noftz_f32_slowpath)
        /*0068*/ 	.word	0x00000000


	//----- nvinfo : EIATTR_FRAME_SIZE
	.align		4
.L_17:
        /*006c*/ 	.byte	0x04, 0x11
        /*006e*/ 	.short	(.L_19 - .L_18)
	.align		4
.L_18:
        /*0070*/ 	.word	index@(cosine_similarity_loss_back1)
        /*0074*/ 	.word	0x00000000


	//----- nvinfo : EIATTR_REGCOUNT
	.align		4
.L_19:
        /*0078*/ 	.byte	0x04, 0x2f
        /*007a*/ 	.short	(.L_21 - .L_20)
	.align		4
.L_20:
        /*007c*/ 	.word	index@(cosine_similarity_loss_back2)
        /*0080*/ 	.word	0x0000001f


	//----- nvinfo : EIATTR_FRAME_SIZE
	.align		4
.L_21:
        /*0084*/ 	.byte	0x04, 0x11
        /*0086*/ 	.short	(.L_23 - .L_22)
	.align		4
.L_22:
        /*0088*/ 	.word	index@($__internal_1_$__cuda_sm3x_div_rn_noftz_f32_slowpath)
        /*008c*/ 	.word	0x00000000


	//----- nvinfo : EIATTR_FRAME_SIZE
	.align		4
.L_23:
        /*0090*/ 	.byte	0x04, 0x11
        /*0092*/ 	.short	(.L_25 - .L_24)
	.align		4
.L_24:
        /*0094*/ 	.word	index@(cosine_similarity_loss_back2)
        /*0098*/ 	.word	0x00000000


	//----- nvinfo : EIATTR_REGCOUNT
	.align		4
.L_25:
        /*009c*/ 	.byte	0x04, 0x2f
        /*009e*/ 	.short	(.L_27 - .L_26)
	.align		4
.L_26:
        /*00a0*/ 	.word	index@(latend_norm)
        /*00a4*/ 	.word	0x00000010


	//----- nvinfo : EIATTR_FRAME_SIZE
	.align		4
.L_27:
        /*00a8*/ 	.byte	0x04, 0x11
        /*00aa*/ 	.short	(.L_29 - .L_28)
	.align		4
.L_28:
        /*00ac*/ 	.word	index@($__internal_0_$__cuda_sm3x_div_rn_noftz_f32_slowpath)
        /*00b0*/ 	.word	0x00000000


	//----- nvinfo : EIATTR_FRAME_SIZE
	.align		4
.L_29:
        /*00b4*/ 	.byte	0x04, 0x11
        /*00b6*/ 	.short	(.L_31 - .L_30)
	.align		4
.L_30:
        /*00b8*/ 	.word	index@(latend_norm)
        /*00bc*/ 	.word	0x00000000


	//----- nvinfo : EIATTR_REGCOUNT
	.align		4
.L_31:
        /*00c0*/ 	.byte	0x04, 0x2f
        /*00c2*/ 	.short	(.L_33 - .L_32)
	.align		4
.L_32:
        /*00c4*/ 	.word	index@(latend_un_norm)
        /*00c8*/ 	.word	0x0000000f


	//----- nvinfo : EIATTR_FRAME_SIZE
	.align		4
.L_33:
        /*00cc*/ 	.byte	0x04, 0x11
        /*00ce*/ 	.short	(.L_35 - .L_34)
	.align		4
.L_34:
        /*00d0*/ 	.word	index@(latend_un_norm)
        /*00d4*/ 	.word	0x00000000


	//----- nvinfo : EIATTR_MIN_STACK_SIZE
	.align		4
.L_35:
        /*00d8*/ 	.byte	0x04, 0x12
        /*00da*/ 	.short	(.L_37 - .L_36)
	.align		4
.L_36:
        /*00dc*/ 	.word	index@(latend_un_norm)
        /*00e0*/ 	.word	0x00000000


	//----- nvinfo : EIATTR_MIN_STACK_SIZE
	.align		4
.L_37:
        /*00e4*/ 	.byte	0x04, 0x12
        /*00e6*/ 	.short	(.L_39 - .L_38)
	.align		4
.L_38:
        /*00e8*/ 	.word	index@(latend_norm)
        /*00ec*/ 	.word	0x00000000


	//----- nvinfo : EIATTR_MIN_STACK_SIZE
	.align		4
.L_39:
        /*00f0*/ 	.byte	0x04, 0x12
        /*00f2*/ 	.short	(.L_41 - .L_40)
	.align		4
.L_40:
        /*00f4*/ 	.word	index@(cosine_similarity_loss_back2)
        /*00f8*/ 	.word	0x00000000


	//----- nvinfo : EIATTR_MIN_STACK_SIZE
	.align		4
.L_41:
        /*00fc*/ 	.byte	0x04, 0x12
        /*00fe*/ 	.short	(.L_43 - .L_42)
	.align		4
.L_42:
        /*0100*/ 	.word	index@(cosine_similarity_loss_back1)
        /*0104*/ 	.word	0x00000000


	//----- nvinfo : EIATTR_MIN_STACK_SIZE
	.align		4
.L_43:
        /*0108*/ 	.byte	0x04, 0x12
        /*010a*/ 	.short	(.L_45 - .L_44)
	.align		4
.L_44:
        /*010c*/ 	.word	index@(cosine_similarity_loss)
        /*0110*/ 	.word	0x00000000


	//----- nvinfo : EIATTR_MIN_STACK_SIZE
	.align		4
.L_45:
        /*0114*/ 	.byte	0x04, 0x12
        /*0116*/ 	.short	(.L_47 - .L_46)
	.align		4
.L_46:
        /*0118*/ 	.word	index@(compute_ut)
        /*011c*/ 	.word	0x00000000


	//----- nvinfo : EIATTR_MIN_STACK_SIZE
	.align		4
.L_47:
        /*0120*/ 	.byte	0x04, 0x12
        /*0122*/ 	.short	(.L_49 - .L_48)
	.align		4
.L_48:
        /*0124*/ 	.word	index@(compute_xt)
        /*0128*/ 	.word	0x00000000
.L_49:


//--------------------- .nv.compat                --------------------------
	.section	.nv.compat,"",@"SHT_CUDA_COMPAT_INFO"
	.align	4
        /*0000*/ 	.byte	0x02, 0x09, 0x00, 0x00, 0x02, 0x02, 0x01, 0x00, 0x02, 0x05, 0x05, 0x00, 0x03, 0x07, 0x01, 0x01
        /*0010*/ 	.byte	0x02, 0x03, 0x00, 0x00, 0x02, 0x06, 0x01, 0x00, 0x04, 0x0b, 0x08, 0x00, 0x01, 0x00, 0x00, 0x00
        /*0020*/ 	.byte	0x00, 0x00, 0x00, 0x00


//--------------------- .nv.info.latend_un_norm   --------------------------
	.section	.nv.info.latend_un_norm,"",@"SHT_CUDA_INFO"
	.sectionflags	@""
	.align	4


	//----- nvinfo : EIATTR_CUDA_API_VERSION
	.align		4
        /*0000*/ 	.byte	0x04, 0x37
        /*0002*/ 	.short	(.L_51 - .L_50)
.L_50:
        /*0004*/ 	.word	0x00000082


	//----- nvinfo : EIATTR_KPARAM_INFO
	.align		4
.L_51:
        /*0008*/ 	.byte	0x04, 0x17
        /*000a*/ 	.short	(.L_53 - .L_52)
.L_52:
        /*000c*/ 	.word	0x00000000
        /*0010*/ 	.short	0x0005
        /*0012*/ 	.short	0x0020
        /*0014*/ 	.byte	0x00, 0xf0, 0x11, 0x00


	//----- nvinfo : EIATTR_KPARAM_INFO
	.align		4
.L_53:
        /*0018*/ 	.byte	0x04, 0x17
        /*001a*/ 	.short	(.L_55 - .L_54)
.L_54:
        /*001c*/ 	.word	0x00000000
        /*0020*/ 	.short	0x0004
        /*0022*/ 	.short	0x001c
        /*0024*/ 	.byte	0x00, 0xf0, 0x11, 0x00


	//----- nvinfo : EIATTR_KPARAM_INFO
	.align		4
.L_55:
        /*0028*/ 	.byte	0x04, 0x17
        /*002a*/ 	.short	(.L_57 - .L_56)
.L_56:
        /*002c*/ 	.word	0x00000000
        /*0030*/ 	.short	0x0003
        /*0032*/ 	.short	0x0018
        /*0034*/ 	.byte	0x00, 0xf0, 0x11, 0x00


	//----- nvinfo : EIATTR_KPARAM_INFO
	.align		4
.L_57:
        /*0038*/ 	.byte	0x04, 0x17
        /*003a*/ 	.short	(.L_59 - .L_58)
.L_58:
        /*003c*/ 	.word	0x00000000
        /*0040*/ 	.short	0x0002
        /*0042*/ 	.short	0x0010
        /*0044*/ 	.byte	0x00, 0xf5, 0x21, 0x00


	//----- nvinfo : EIATTR_KPARAM_INFO
	.align		4
.L_59:
        /*0048*/ 	.byte	0x04, 0x17
        /*004a*/ 	.short	(.L_61 - .L_60)
.L_60:
        /*004c*/ 	.word	0x00000000
        /*0050*/ 	.short	0x0001
        /*0052*/ 	.short	0x0008
        /*0054*/ 	.byte	0x00, 0xf5, 0x21, 0x00


	//----- nvinfo : EIATTR_KPARAM_INFO
	.align		4
.L_61:
        /*0058*/ 	.byte	0x04, 0x17
        /*005a*/ 	.short	(.L_63 - .L_62)
.L_62:
        /*005c*/ 	.word	0x00000000
        /*0060*/ 	.short	0x0000
        /*0062*/ 	.short	0x0000
        /*0064*/ 	.byte	0x00, 0xf5, 0x21, 0x00


	//----- nvinfo : EIATTR_SPARSE_MMA_MASK
	.align		4
.L_63:
        /*0068*/ 	.byte	0x03, 0x50
        /*006a*/ 	.short	0x0000


	//----- nvinfo : EIATTR_MAXREG_COUNT
	.align		4
        /*006c*/ 	.byte	0x03, 0x1b
        /*006e*/ 	.short	0x00ff


	//----- nvinfo : EIATTR_MERCURY_ISA_VERSION
	.align		4
        /*0070*/ 	.byte	0x03, 0x5f
        /*0072*/ 	.short	0x0101


	//----- nvinfo : EIATTR_VRC_CTA_INIT_COUNT
	.align		4
        /*0074*/ 	.byte	0x02, 0x4a
	.zero		1
	.zero		1


	//----- nvinfo : EIATTR_EXIT_INSTR_OFFSETS
	.align		4
        /*0078*/ 	.byte	0x04, 0x1c
        /*007a*/ 	.short	(.L_65 - .L_64)


	//   ....[0]....
.L_64:
        /*007c*/ 	.word	0x000000a0


	//   ....[1]....
        /*0080*/ 	.word	0x00000460


	//----- nvinfo : EIATTR_CBANK_PARAM_SIZE
	.align		4
.L_65:
        /*0084*/ 	.byte	0x03, 0x19
        /*0086*/ 	.short	0x0024


	//----- nvinfo : EIATTR_PARAM_CBANK
	.align		4
        /*0088*/ 	.byte	0x04, 0x0a
        /*008a*/ 	.short	(.L_67 - .L_66)
	.align		4
.L_66:
        /*008c*/ 	.word	index@(.nv.constant0.latend_un_norm)
        /*0090*/ 	.short	0x0380
        /*0092*/ 	.short	0x0024


	//----- nvinfo : EIATTR_SW_WAR
	.align		4
.L_67:
        /*0094*/ 	.byte	0x04, 0x36
        /*0096*/ 	.short	(.L_69 - .L_68)
.L_68:
        /*0098*/ 	.word	0x00000008
.L_69:


//--------------------- .nv.info.latend_norm      --------------------------
	.section	.nv.info.latend_norm,"",@"SHT_CUDA_INFO"
	.sectionflags	@""
	.align	4


	//----- nvinfo : EIATTR_CUDA_API_VERSION
	.align		4
        /*0000*/ 	.byte	0x04, 0x37
        /*0002*/ 	.short	(.L_71 - .L_70)
.L_70:
        /*0004*/ 	.word	0x00000082


	//----- nvinfo : EIATTR_KPARAM_INFO
	.align		4
.L_71:
        /*0008*/ 	.byte	0x04, 0x17
        /*000a*/ 	.short	(.L_73 - .L_72)
.L_72:
        /*000c*/ 	.word	0x00000000
        /*0010*/ 	.short	0x0005
        /*0012*/ 	.short	0x0020
        /*0014*/ 	.byte	0x00, 0xf0, 0x11, 0x00


	//----- nvinfo : EIATTR_KPARAM_INFO
	.align		4
.L_73:
        /*0018*/ 	.byte	0x04, 0x17
        /*001a*/ 	.short	(.L_75 - .L_74)
.L_74:
        /*001c*/ 	.word	0x00000000
        /*0020*/ 	.short	0x0004
        /*0022*/ 	.short	0x001c
        /*0024*/ 	.byte	0x00, 0xf0, 0x11, 0x00


	//----- nvinfo : EIATTR_KPARAM_INFO
	.align		4
.L_75:
        /*0028*/ 	.byte	0x04, 0x17
        /*002a*/ 	.short	(.L_77 - .L_76)
.L_76:
        /*002c*/ 	.word	0x00000000
        /*0030*/ 	.short	0x0003
        /*0032*/ 	.short	0x0018
        /*0034*/ 	.byte	0x00, 0xf0, 0x11, 0x00


	//----- nvinfo : EIATTR_KPARAM_INFO
	.align		4
.L_77:
        /*0038*/ 	.byte	0x04, 0x17
        /*003a*/ 	.short	(.L_79 - .L_78)
.L_78:
        /*003c*/ 	.word	0x00000000
        /*0040*/ 	.short	0x0002
        /*0042*/ 	.short	0x0010
        /*0044*/ 	.byte	0x00, 0xf5, 0x21, 0x00


	//----- nvinfo : EIATTR_KPARAM_INFO
	.align		4
.L_79:
        /*0048*/ 	.byte	0x04, 0x17
        /*004a*/ 	.short	(.L_81 - .L_80)
.L_80:
        /*004c*/ 	.word	0x00000000
        /*0050*/ 	.short	0x0001
        /*0052*/ 	.short	0x0008
        /*0054*/ 	.byte	0x00, 0xf5, 0x21, 0x00


	//----- nvinfo : EIATTR_KPARAM_INFO
	.align		4
.L_81:
        /*0058*/ 	.byte	0x04, 0x17
        /*005a*/ 	.short	(.L_83 - .L_82)
.L_82:
        /*005c*/ 	.word	0x00000000
        /*0060*/ 	.short	0x0000
        /*0062*/ 	.short	0x0000
        /*0064*/ 	.byte	0x00, 0xf5, 0x21, 0x00


	//----- nvinfo : EIATTR_SPARSE_MMA_MASK
	.align		4
.L_83:
        /*0068*/ 	.byte	0x03, 0x50
        /*006a*/ 	.short	0x0000


	//----- nvinfo : EIATTR_MAXREG_COUNT
	.align		4
        /*006c*/ 	.byte	0x03, 0x1b
        /*006e*/ 	.short	0x00ff


	//----- nvinfo : EIATTR_MERCURY_ISA_VERSION
	.align		4
        /*0070*/ 	.byte	0x03, 0x5f
        /*0072*/ 	.short	0x0101


	//----- nvinfo : EIATTR_VRC_CTA_INIT_COUNT
	.align		4
        /*0074*/ 	.byte	0x02, 0x4a
	.zero		1
	.zero		1


	//----- nvinfo : EIATTR_EXIT_INSTR_OFFSETS
	.align		4
        /*0078*/ 	.byte	0x04, 0x1c
        /*007a*/ 	.short	(.L_85 - .L_84)


	//   ....[0]....
.L_84:
        /*007c*/ 	.word	0x000000a0


	//   ....[1]....
        /*0080*/ 	.word	0x00000550


	//----- nvinfo : EIATTR_CRS_STACK_SIZE
	.align		4
.L_85:
        /*0084*/ 	.byte	0x04, 0x1e
        /*0086*/ 	.short	(.L_87 - .L_86)
.L_86:
        /*0088*/ 	.word	0x00000000


	//----- nvinfo : EIATTR_CBANK_PARAM_SIZE
	.align		4
.L_87:
        /*008c*/ 	.byte	0x03, 0x19
        /*008e*/ 	.short	0x0024


	//----- nvinfo : EIATTR_PARAM_CBANK
	.align		4
        /*0090*/ 	.byte	0x04, 0x0a
        /*0092*/ 	.short	(.L_89 - .L_88)
	.align		4
.L_88:
        /*0094*/ 	.word	index@(.nv.constant0.latend_norm)
        /*0098*/ 	.short	0x0380
        /*009a*/ 	.short	0x0024


	//----- nvinfo : EIATTR_SW_WAR
	.align		4
.L_89:
        /*009c*/ 	.byte	0x04, 0x36
        /*009e*/ 	.short	(.L_91 - .L_90)
.L_90:
        /*00a0*/ 	.word	0x00000008
.L_91:


//--------------------- .nv.info.cosine_similarity_loss_back2 --------------------------
	.section	.nv.info.cosine_similarity_loss_back2,"",@"SHT_CUDA_INFO"
	.sectionflags	@""
	.align	4


	//----- nvinfo : EIATTR_CUDA_API_VERSION
	.align		4
        /*0000*/ 	.byte	0x04, 0x37
        /*0002*/ 	.short	(.L_93 - .L_92)
.L_92:
        /*0004*/ 	.word	0x00000082


	//----- nvinfo : EIATTR_KPARAM_INFO
	.align		4
.L_93:
        /*0008*/ 	.byte	0x04, 0x17
        /*000a*/ 	.short	(.L_95 - .L_94)
.L_94:
        /*000c*/ 	.word	0x00000000
        /*0010*/ 	.short	0x0008
        /*0012*/ 	.short	0x0038
        /*0014*/ 	.byte	0x00, 0xf0, 0x11, 0x00


	//----- nvinfo : EIATTR_KPARAM_INFO
	.align		4
.L_95:
        /*0018*/ 	.byte	0x04, 0x17
        /*001a*/ 	.short	(.L_97 - .L_96)
.L_96:
        /*001c*/ 	.word	0x00000000
        /*0020*/ 	.short	0x0007
        /*0022*/ 	.short	0x0034
        /*0024*/ 	.byte	0x00, 0xf0, 0x11, 0x00


	//----- nvinfo : EIATTR_KPARAM_INFO
	.align		4
.L_97:
        /*0028*/ 	.byte	0x04, 0x17
        /*002a*/ 	.short	(.L_99 - .L_98)
.L_98:
        /*002c*/ 	.word	0x00000000
        /*0030*/ 	.short	0x0006
        /*0032*/ 	.short	0x0030
        /*0034*/ 	.byte	0x00, 0xf0, 0x11, 0x00


	//----- nvinfo : EIATTR_KPARAM_INFO
	.align		4
.L_99:
        /*0038*/ 	.byte	0x04, 0x17
        /*003a*/ 	.short	(.L_101 - .L_100)
.L_100:
        /*003c*/ 	.word	0x00000000
        /*0040*/ 	.short	0x0005
        /*0042*/ 	.short	0x0028
        /*0044*/ 	.byte	0x00, 0xf5, 0x21, 0x00


	//----- nvinfo : EIATTR_KPARAM_INFO
	.align		4
.L_101:
        /*0048*/ 	.byte	0x04, 0x17
        /*004a*/ 	.short	(.L_103 - .L_102)
.L_102:
        /*004c*/ 	.word	0x00000000
        /*0050*/ 	.short	0x0004
        /*0052*/ 	.short	0x0020
        /*0054*/ 	.byte	0x00, 0xf5, 0x21, 0x00


	//----- nvinfo : EIATTR_KPARAM_INFO
	.align		4
.L_103:
        /*0058*/ 	.byte	0x04, 0x17
        /*005a*/ 	.short	(.L_105 - .L_104)
.L_104:
        /*005c*/ 	.word	0x00000000
        /*0060*/ 	.short	0x0003
        /*0062*/ 	.short	0x0018
        /*0064*/ 	.byte	0x00, 0xf5, 0x21, 0x00


	//----- nvinfo : EIATTR_KPARAM_INFO
	.align		4
.L_105:
        /*0068*/ 	.byte	0x04, 0x17
        /*006a*/ 	.short	(.L_107 - .L_106)
.L_106:
        /*006c*/ 	.word	0x00000000
        /*0070*/ 	.short	0x0002
        /*0072*/ 	.short	0x0010
        /*0074*/ 	.byte	0x00, 0xf5, 0x21, 0x00


	//----- nvinfo : EIATTR_KPARAM_INFO
	.align		4
.L_107:
        /*0078*/ 	.byte	0x04, 0x17
        /*007a*/ 	.short	(.L_109 - .L_108)
.L_108:
        /*007c*/ 	.word	0x00000000
        /*0080*/ 	.short	0x0001
        /*0082*/ 	.short	0x0008
        /*0084*/ 	.byte	0x00, 0xf5, 0x21, 0x00


	//----- nvinfo : EIATTR_KPARAM_INFO
	.align		4
.L_109:
        /*0088*/ 	.byte	0x04, 0x17
        /*008a*/ 	.short	(.L_111 - .L_110)
.L_110:
        /*008c*/ 	.word	0x00000000
        /*0090*/ 	.short	0x0000
        /*0092*/ 	.short	0x0000
        /*0094*/ 	.byte	0x00, 0xf0, 0x11, 0x00


	//----- nvinfo : EIATTR_SPARSE_MMA_MASK
	.align		4
.L_111:
        /*0098*/ 	.byte	0x03, 0x50
        /*009a*/ 	.short	0x0000


	//----- nvinfo : EIATTR_MAXREG_COUNT
	.align		4
        /*009c*/ 	.byte	0x03, 0x1b
        /*009e*/ 	.short	0x00ff


	//----- nvinfo : EIATTR_MERCURY_ISA_VERSION
	.align		4
        /*00a0*/ 	.byte	0x03, 0x5f
        /*00a2*/ 	.short	0x0101


	//----- nvinfo : EIATTR_VRC_CTA_INIT_COUNT
	.align		4
        /*00a4*/ 	.byte	0x02, 0x4a
	.zero		1
	.zero		1


	//----- nvinfo : EIATTR_EXIT_INSTR_OFFSETS
	.align		4
        /*00a8*/ 	.byte	0x04, 0x1c
        /*00aa*/ 	.short	(.L_113 - .L_112)


	//   ....[0]....
.L_112:
        /*00ac*/ 	.word	0x000000a0


	//   ....[1]....
        /*00b0*/ 	.word	0x000034f0


	//----- nvinfo : EIATTR_CRS_STACK_SIZE
	.align		4
.L_113:
        /*00b4*/ 	.byte	0x04, 0x1e
        /*00b6*/ 	.short	(.L_115 - .L_114)
.L_114:
        /*00b8*/ 	.word	0x00000000


	//----- nvinfo : EIATTR_CBANK_PARAM_SIZE
	.align		4
.L_115:
        /*00bc*/ 	.byte	0x03, 0x19
        /*00be*/ 	.short	0x003c


	//----- nvinfo : EIATTR_PARAM_CBANK
	.align		4
        /*00c0*/ 	.byte	0x04, 0x0a
        /*00c2*/ 	.short	(.L_117 - .L_116)
	.align		4
.L_116:
        /*00c4*/ 	.word	index@(.nv.constant0.cosine_similarity_loss_back2)
        /*00c8*/ 	.short	0x0380
        /*00ca*/ 	.short	0x003c


	//----- nvinfo : EIATTR_SW_WAR
	.align		4
.L_117:
        /*00cc*/ 	.byte	0x04, 0x36
        /*00ce*/ 	.short	(.L_119 - .L_118)
.L_118:
        /*00d0*/ 	.word	0x00000008
.L_119:


//--------------------- .nv.info.cosine_similarity_loss_back1 --------------------------
	.section	.nv.info.cosine_similarity_loss_back1,"",@"SHT_CUDA_INFO"
	.sectionflags	@""
	.align	4


	//----- nvinfo : EIATTR_CUDA_API_VERSION
	.align		4
        /*0000*/ 	.byte	0x04, 0x37
        /*0002*/ 	.short	(.L_121 - .L_120)
.L_120:
        /*0004*/ 	.word	0x00000082


	//----- nvinfo : EIATTR_KPARAM_INFO
	.align		4
.L_121:
        /*0008*/ 	.byte	0x04, 0x17
        /*000a*/ 	.short	(.L_123 - .L_122)
.L_122:
        /*000c*/ 	.word	0x00000000
        /*0010*/ 	.short	0x0008
        /*0012*/ 	.short	0x0038
        /*0014*/ 	.byte	0x00, 0xf0, 0x11, 0x00


	//----- nvinfo : EIATTR_KPARAM_INFO
	.align		4
.L_123:
        /*0018*/ 	.byte	0x04, 0x17
        /*001a*/ 	.short	(.L_125 - .L_124)
.L_124:
        /*001c*/ 	.word	0x00000000
        /*0020*/ 	.short	0x0007
        /*0022*/ 	.short	0x0034
        /*0024*/ 	.byte	0x00, 0xf0, 0x11, 0x00


	//----- nvinfo : EIATTR_KPARAM_INFO
	.align		4
.L_125:
        /*0028*/ 	.byte	0x04, 0x17
        /*002a*/ 	.short	(.L_127 - .L_126)
.L_126:
        /*002c*/ 	.word	0x00000000
        /*0030*/ 	.short	0x0006
        /*0032*/ 	.short	0x0030
        /*0034*/ 	.byte	0x00, 0xf0, 0x11, 0x00


	//----- nvinfo : EIATTR_KPARAM_INFO
	.align		4
.L_127:
        /*0038*/ 	.byte	0x04, 0x17
        /*003a*/ 	.short	(.L_129 - .L_128)
.L_128:
        /*003c*/ 	.word	0x00000000
        /*0040*/ 	.short	0x0005
        /*0042*/ 	.short	0x0028
        /*0044*/ 	.byte	0x00, 0xf5, 0x21, 0x00


	//----- nvinfo : EIATTR_KPARAM_INFO
	.align		4
.L_129:
        /*0048*/ 	.byte	0x04, 0x17
        /*004a*/ 	.short	(.L_131 - .L_130)
.L_130:
        /*004c*/ 	.word	0x00000000
        /*0050*/ 	.short	0x0004
        /*0052*/ 	.short	0x0020
        /*0054*/ 	.byte	0x00, 0xf5, 0x21, 0x00


	//----- nvinfo : EIATTR_KPARAM_INFO
	.align		4
.L_131:
        /*0058*/ 	.byte	0x04, 0x17
        /*005a*/ 	.short	(.L_133 - .L_132)
.L_132:
        /*005c*/ 	.word	0x00000000
        /*0060*/ 	.short	0x0003
        /*0062*/ 	.short	0x0018
        /*0064*/ 	.byte	0x00, 0xf5, 0x21, 0x00


	//----- nvinfo : EIATTR_KPARAM_INFO
	.align		4
.L_133:
        /*0068*/ 	.byte	0x04, 0x17
        /*006a*/ 	.short	(.L_135 - .L_134)
.L_134:
        /*006c*/ 	.word	0x00000000
        /*0070*/ 	.short	0x0002
        /*0072*/ 	.short	0x0010
        /*0074*/ 	.byte	0x00, 0xf5, 0x21, 0x00


	//----- nvinfo : EIATTR_KPARAM_INFO
	.align		4
.L_135:
        /*0078*/ 	.byte	0x04, 0x17
        /*007a*/ 	.short	(.L_137 - .L_136)
.L_136:
        /*007c*/ 	.word	0x00000000
        /*0080*/ 	.short	0x0001
        /*0082*/ 	.short	0x0008
        /*0084*/ 	.byte	0x00, 0xf5, 0x21, 0x00


	//----- nvinfo : EIATTR_KPARAM_INFO
	.align		4
.L_137:
        /*0088*/ 	.byte	0x04, 0x17
        /*008a*/ 	.short	(.L_139 - .L_138)
.L_138:
        /*008c*/ 	.word	0x00000000
        /*0090*/ 	.short	0x0000
        /*0092*/ 	.short	0x0000
        /*0094*/ 	.byte	0x00, 0xf0, 0x11, 0x00


	//----- nvinfo : EIATTR_SPARSE_MMA_MASK
	.align		4
.L_139:
        /*0098*/ 	.byte	0x03, 0x50
        /*009a*/ 	.short	0x0000


	//----- nvinfo : EIATTR_MAXREG_COUNT
	.align		4
        /*009c*/ 	.byte	0x03, 0x1b
        /*009e*/ 	.short	0x00ff


	//----- nvinfo : EIATTR_MERCURY_ISA_VERSION
	.align		4
        /*00a0*/ 	.byte	0x03, 0x5f
        /*00a2*/ 	.short	0x0101


	//----- nvinfo : EIATTR_VRC_CTA_INIT_COUNT
	.align		4
        /*00a4*/ 	.byte	0x02, 0x4a
	.zero		1
	.zero		1


	//----- nvinfo : EIATTR_EXIT_INSTR_OFFSETS
	.align		4
        /*00a8*/ 	.byte	0x04, 0x1c
        /*00aa*/ 	.short	(.L_141 - .L_140)


	//   ....[0]....
.L_140:
        /*00ac*/ 	.word	0x000000a0


	//   ....[1]....
        /*00b0*/ 	.word	0x00000210


	//   ....[2]....
        /*00b4*/ 	.word	0x00001460


	//   ....[3]....
        /*00b8*/ 	.word	0x00001dd0


	//   ....[4]....
        /*00bc*/ 	.word	0x000022f0


	//   ....[5]....
        /*00c0*/ 	.word	0x00002560


	//----- nvinfo : EIATTR_CRS_STACK_SIZE
	.align		4
.L_141:
        /*00c4*/ 	.byte	0x04, 0x1e
        /*00c6*/ 	.short	(.L_143 - .L_142)
.L_142:
        /*00c8*/ 	.word	0x00000000


	//----- nvinfo : EIATTR_CBANK_PARAM_SIZE
	.align		4
.L_143:
        /*00cc*/ 	.byte	0x03, 0x19
        /*00ce*/ 	.short	0x003c


	//----- nvinfo : EIATTR_PARAM_CBANK
	.align		4
        /*00d0*/ 	.byte	0x04, 0x0a
        /*00d2*/ 	.short	(.L_145 - .L_144)
	.align		4
.L_144:
        /*00d4*/ 	.word	index@(.nv.constant0.cosine_similarity_loss_back1)
        /*00d8*/ 	.short	0x0380
        /*00da*/ 	.short	0x003c


	//----- nvinfo : EIATTR_SW_WAR
	.align		4
.L_145:
        /*00dc*/ 	.byte	0x04, 0x36
        /*00de*/ 	.short	(.L_147 - .L_146)
.L_146:
        /*00e0*/ 	.word	0x00000008
.L_147:


//--------------------- .nv.info.cosine_similarity_loss --------------------------
	.section	.nv.info.cosine_similarity_loss,"",@"SHT_CUDA_INFO"
	.sectionflags	@""
	.align	4


	//----- nvinfo : EIATTR_CUDA_API_VERSION
	.align		4
        /*0000*/ 	.byte	0x04, 0x37
        /*0002*/ 	.short	(.L_149 - .L_148)
.L_148:
        /*0004*/ 	.word	0x00000082


	//----- nvinfo : EIATTR_KPARAM_INFO
	.align		4
.L_149:
        /*0008*/ 	.byte	0x04, 0x17
        /*000a*/ 	.short	(.L_151 - .L_150)
.L_150:
        /*000c*/ 	.word	0x00000000
        /*0010*/ 	.short	0x0007
        /*0012*/ 	.short	0x0030
        /*0014*/ 	.byte	0x00, 0xf0, 0x11, 0x00


	//----- nvinfo : EIATTR_KPARAM_INFO
	.align		4
.L_151:
        /*0018*/ 	.byte	0x04, 0x17
        /*001a*/ 	.short	(.L_153 - .L_152)
.L_152:
        /*001c*/ 	.word	0x00000000
        /*0020*/ 	.short	0x0006
        /*0022*/ 	.short	0x002c
        /*0024*/ 	.byte	0x00, 0xf0, 0x11, 0x00


	//----- nvinfo : EIATTR_KPARAM_INFO
	.align		4
.L_153:
        /*0028*/ 	.byte	0x04, 0x17
        /*002a*/ 	.short	(.L_155 - .L_154)
.L_154:
        /*002c*/ 	.word	0x00000000
        /*0030*/ 	.short	0x0005
        /*0032*/ 	.short	0x0028
        /*0034*/ 	.byte	0x00, 0xf0, 0x11, 0x00


	//----- nvinfo : EIATTR_KPARAM_INFO
	.align		4
.L_155:
        /*0038*/ 	.byte	0x04, 0x17
        /*003a*/ 	.short	(.L_157 - .L_156)
.L_156:
        /*003c*/ 	.word	0x00000000
        /*0040*/ 	.short	0x0004
        /*0042*/ 	.short	0x0020
        /*0044*/ 	.byte	0x00, 0xf5, 0x21, 0x00


	//----- nvinfo : EIATTR_KPARAM_INFO
	.align		4
.L_157:
        /*0048*/ 	.byte	0x04, 0x17
        /*004a*/ 	.short	(.L_159 - .L_158)
.L_158:
        /*004c*/ 	.word	0x00000000
        /*0050*/ 	.short	0x0003
        /*0052*/ 	.short	0x0018
        /*0054*/ 	.byte	0x00, 0xf5, 0x21, 0x00


	//----- nvinfo : EIATTR_KPARAM_INFO
	.align		4
.L_159:
        /*0058*/ 	.byte	0x04, 0x17
        /*005a*/ 	.short	(.L_161 - .L_160)
.L_160:
        /*005c*/ 	.word	0x00000000
        /*0060*/ 	.short	0x0002
        /*0062*/ 	.short	0x0010
        /*0064*/ 	.byte	0x00, 0xf5, 0x21, 0x00


	//----- nvinfo : EIATTR_KPARAM_INFO
	.align		4
.L_161:
        /*0068*/ 	.byte	0x04, 0x17
        /*006a*/ 	.short	(.L_163 - .L_162)
.L_162:
        /*006c*/ 	.word	0x00000000
        /*0070*/ 	.short	0x0001
        /*0072*/ 	.short	0x0008
        /*0074*/ 	.byte	0x00, 0xf5, 0x21, 0x00


	//----- nvinfo : EIATTR_KPARAM_INFO
	.align		4
.L_163:
        /*0078*/ 	.byte	0x04, 0x17
        /*007a*/ 	.short	(.L_165 - .L_164)
.L_164:
        /*007c*/ 	.word	0x00000000
        /*0080*/ 	.short	0x0000
        /*0082*/ 	.short	0x0000
        /*0084*/ 	.byte	0x00, 0xf5, 0x21, 0x00


	//----- nvinfo : EIATTR_SPARSE_MMA_MASK
	.align		4
.L_165:
        /*0088*/ 	.byte	0x03, 0x50
        /*008a*/ 	.short	0x0000


	//----- nvinfo : EIATTR_MAXREG_COUNT
	.align		4
        /*008c*/ 	.byte	0x03, 0x1b
        /*008e*/ 	.short	0x00ff


	//----- nvinfo : EIATTR_MERCURY_ISA_VERSION
	.align		4
        /*0090*/ 	.byte	0x03, 0x5f
        /*0092*/ 	.short	0x0101


	//----- nvinfo : EIATTR_VRC_CTA_INIT_COUNT
	.align		4
        /*0094*/ 	.byte	0x02, 0x4a
	.zero		1
	.zero		1


	//----- nvinfo : EIATTR_EXIT_INSTR_OFFSETS
	.align		4
        /*0098*/ 	.byte	0x04, 0x1c
        /*009a*/ 	.short	(.L_167 - .L_166)


	//   ....[0]....
.L_166:
        /*009c*/ 	.word	0x000000a0


	//   ....[1]....
        /*00a0*/ 	.word	0x000007b0


	//----- nvinfo : EIATTR_CRS_STACK_SIZE
	.align		4
.L_167:
        /*00a4*/ 	.byte	0x04, 0x1e
        /*00a6*/ 	.short	(.L_169 - .L_168)
.L_168:
        /*00a8*/ 	.word	0x00000000


	//----- nvinfo : EIATTR_CBANK_PARAM_SIZE
	.align		4
.L_169:
        /*00ac*/ 	.byte	0x03, 0x19
        /*00ae*/ 	.short	0x0034


	//----- nvinfo : EIATTR_PARAM_CBANK
	.align		4
        /*00b0*/ 	.byte	0x04, 0x0a
        /*00b2*/ 	.short	(.L_171 - .L_170)
	.align		4
.L_170:
        /*00b4*/ 	.word	index@(.nv.constant0.cosine_similarity_loss)
        /*00b8*/ 	.short	0x0380
        /*00ba*/ 	.short	0x0034


	//----- nvinfo : EIATTR_SW_WAR
	.align		4
.L_171:
        /*00bc*/ 	.byte	0x04, 0x36
        /*00be*/ 	.short	(.L_173 - .L_172)
.L_172:
        /*00c0*/ 	.word	0x00000008
.L_173:


//--------------------- .nv.info.compute_ut       --------------------------
	.section	.nv.info.compute_ut,"",@"SHT_CUDA_INFO"
	.sectionflags	@""
	.align	4


	//----- nvinfo : EIATTR_CUDA_API_VERSION
	.align		4
        /*0000*/ 	.byte	0x04, 0x37
        /*0002*/ 	.short	(.L_175 - .L_174)
.L_174:
        /*0004*/ 	.word	0x00000082


	//----- nvinfo : EIATTR_KPARAM_INFO
	.align		4
.L_175:
        /*0008*/ 	.byte	0x04, 0x17
        /*000a*/ 	.short	(.L_177 - .L_176)
.L_176:
        /*000c*/ 	.word	0x00000000
        /*0010*/ 	.short	0x0005
        /*0012*/ 	.short	0x0024
        /*0014*/ 	.byte	0x00, 0xf0, 0x11, 0x00


	//----- nvinfo : EIATTR_KPARAM_INFO
	.align		4
.L_177:
        /*0018*/ 	.byte	0x04, 0x17
        /*001a*/ 	.short	(.L_179 - .L_178)
.L_178:
        /*001c*/ 	.word	0x00000000
        /*0020*/ 	.short	0x0004
        /*0022*/ 	.short	0x0020
        /*0024*/ 	.byte	0x00, 0xf0, 0x11, 0x00


	//----- nvinfo : EIATTR_KPARAM_INFO
	.align		4
.L_179:
        /*0028*/ 	.byte	0x04, 0x17
        /*002a*/ 	.short	(.L_181 - .L_180)
.L_180:
        /*002c*/ 	.word	0x00000000
        /*0030*/ 	.short	0x0003
        /*0032*/ 	.short	0x0018
        /*0034*/ 	.byte	0x00, 0xf5, 0x21, 0x00


	//----- nvinfo : EIATTR_KPARAM_INFO
	.align		4
.L_181:
        /*0038*/ 	.byte	0x04, 0x17
        /*003a*/ 	.short	(.L_183 - .L_182)
.L_182:
        /*003c*/ 	.word	0x00000000
        /*0040*/ 	.short	0x0002
        /*0042*/ 	.short	0x0010
        /*0044*/ 	.byte	0x00, 0xf5, 0x21, 0x00


	//----- nvinfo : EIATTR_KPARAM_INFO
	.align		4
.L_183:
        /*0048*/ 	.byte	0x04, 0x17
        /*004a*/ 	.short	(.L_185 - .L_184)
.L_184:
        /*004c*/ 	.word	0x00000000
        /*0050*/ 	.short	0x0001
        /*0052*/ 	.short	0x0008
        /*0054*/ 	.byte	0x00, 0xf5, 0x21, 0x00


	//----- nvinfo : EIATTR_KPARAM_INFO
	.align		4
.L_185:
        /*0058*/ 	.byte	0x04, 0x17
        /*005a*/ 	.short	(.L_187 - .L_186)
.L_186:
        /*005c*/ 	.word	0x00000000
        /*0060*/ 	.short	0x0000
        /*0062*/ 	.short	0x0000
        /*0064*/ 	.byte	0x00, 0xf5, 0x21, 0x00


	//----- nvinfo : EIATTR_SPARSE_MMA_MASK
	.align		4
.L_187:
        /*0068*/ 	.byte	0x03, 0x50
        /*006a*/ 	.short	0x0000


	//----- nvinfo : EIATTR_MAXREG_COUNT
	.align		4
        /*006c*/ 	.byte	0x03, 0x1b
        /*006e*/ 	.short	0x00ff


	//----- nvinfo : EIATTR_MERCURY_ISA_VERSION
	.align		4
        /*0070*/ 	.byte	0x03, 0x5f
        /*0072*/ 	.short	0x0101


	//----- nvinfo : EIATTR_VRC_CTA_INIT_COUNT
	.align		4
        /*0074*/ 	.byte	0x02, 0x4a
	.zero		1
	.zero		1


	//----- nvinfo : EIATTR_EXIT_INSTR_OFFSETS
	.align		4
        /*0078*/ 	.byte	0x04, 0x1c
        /*007a*/ 	.short	(.L_189 - .L_188)


	//   ....[0]....
.L_188:
        /*007c*/ 	.word	0x000000a0


	//   ....[1]....
        /*0080*/ 	.word	0x00000160


	//----- nvinfo : EIATTR_CBANK_PARAM_SIZE
	.align		4
.L_189:
        /*0084*/ 	.byte	0x03, 0x19
        /*0086*/ 	.short	0x0028


	//----- nvinfo : EIATTR_PARAM_CBANK
	.align		4
        /*0088*/ 	.byte	0x04, 0x0a
        /*008a*/ 	.short	(.L_191 - .L_190)
	.align		4
.L_190:
        /*008c*/ 	.word	index@(.nv.constant0.compute_ut)
        /*0090*/ 	.short	0x0380
        /*0092*/ 	.short	0x0028


	//----- nvinfo : EIATTR_SW_WAR
	.align		4
.L_191:
        /*0094*/ 	.byte	0x04, 0x36
        /*0096*/ 	.short	(.L_193 - .L_192)
.L_192:
        /*0098*/ 	.word	0x00000008
.L_193:


//--------------------- .nv.info.compute_xt       --------------------------
	.section	.nv.info.compute_xt,"",@"SHT_CUDA_INFO"
	.sectionflags	@""
	.align	4


	//----- nvinfo : EIATTR_CUDA_API_VERSION
	.align		4
        /*0000*/ 	.byte	0x04, 0x37
        /*0002*/ 	.short	(.L_195 - .L_194)
.L_194:
        /*0004*/ 	.word	0x00000082


	//----- nvinfo : EIATTR_KPARAM_INFO
	.align		4
.L_195:
        /*0008*/ 	.byte	0x04, 0x17
        /*000a*/ 	.short	(.L_197 - .L_196)
.L_196:
        /*000c*/ 	.word	0x00000000
        /*0010*/ 	.short	0x0005
        /*0012*/ 	.short	0x0024
        /*0014*/ 	.byte	0x00, 0xf0, 0x11, 0x00


	//----- nvinfo : EIATTR_KPARAM_INFO
	.align		4
.L_197:
        /*0018*/ 	.byte	0x04, 0x17
        /*001a*/ 	.short	(.L_199 - .L_198)
.L_198:
        /*001c*/ 	.word	0x00000000
        /*0020*/ 	.short	0x0004
        /*0022*/ 	.short	0x0020
        /*0024*/ 	.byte	0x00, 0xf0, 0x11, 0x00


	//----- nvinfo : EIATTR_KPARAM_INFO
	.align		4
.L_199:
        /*0028*/ 	.byte	0x04, 0x17
        /*002a*/ 	.short	(.L_201 - .L_200)
.L_200:
        /*002c*/ 	.word	0x00000000
        /*0030*/ 	.short	0x0003
        /*0032*/ 	.short	0x0018
        /*0034*/ 	.byte	0x00, 0xf5, 0x21, 0x00


	//----- nvinfo : EIATTR_KPARAM_INFO
	.align		4
.L_201:
        /*0038*/ 	.byte	0x04, 0x17
        /*003a*/ 	.short	(.L_203 - .L_202)
.L_202:
        /*003c*/ 	.word	0x00000000
        /*0040*/ 	.short	0x0002
        /*0042*/ 	.short	0x0010
        /*0044*/ 	.byte	0x00, 0xf5, 0x21, 0x00


	//----- nvinfo : EIATTR_KPARAM_INFO
	.align		4
.L_203:
        /*0048*/ 	.byte	0x04, 0x17
        /*004a*/ 	.short	(.L_205 - .L_204)
.L_204:
        /*004c*/ 	.word	0x00000000
        /*0050*/ 	.short	0x0001
        /*0052*/ 	.short	0x0008
        /*0054*/ 	.byte	0x00, 0xf5, 0x21, 0x00


	//----- nvinfo : EIATTR_KPARAM_INFO
	.align		4
.L_205:
        /*0058*/ 	.byte	0x04, 0x17
        /*005a*/ 	.short	(.L_207 - .L_206)
.L_206:
        /*005c*/ 	.word	0x00000000
        /*0060*/ 	.short	0x0000
        /*0062*/ 	.short	0x0000
        /*0064*/ 	.byte	0x00, 0xf5, 0x21, 0x00


	//----- nvinfo : EIATTR_SPARSE_MMA_MASK
	.align		4
.L_207:
        /*0068*/ 	.byte	0x03, 0x50
        /*006a*/ 	.short	0x0000


	//----- nvinfo : EIATTR_MAXREG_COUNT
	.align		4
        /*006c*/ 	.byte	0x03, 0x1b
        /*006e*/ 	.short	0x00ff


	//----- nvinfo : EIATTR_MERCURY_ISA_VERSION
	.align		4
        /*0070*/ 	.byte	0x03, 0x5f
        /*0072*/ 	.short	0x0101


	//----- nvinfo : EIATTR_VRC_CTA_INIT_COUNT
	.align		4
        /*0074*/ 	.byte	0x02, 0x4a
	.zero		1
	.zero		1


	//----- nvinfo : EIATTR_EXIT_INSTR_OFFSETS
	.align		4
        /*0078*/ 	.byte	0x04, 0x1c
        /*007a*/ 	.short	(.L_209 - .L_208)


	//   ....[0]....
.L_208:
        /*007c*/ 	.word	0x000000a0


	//   ....[1]....
        /*0080*/ 	.word	0x00000340


	//----- nvinfo : EIATTR_CBANK_PARAM_SIZE
	.align		4
.L_209:
        /*0084*/ 	.byte	0x03, 0x19
        /*0086*/ 	.short	0x0028


	//----- nvinfo : EIATTR_PARAM_CBANK
	.align		4
        /*0088*/ 	.byte	0x04, 0x0a
        /*008a*/ 	.short	(.L_211 - .L_210)
	.align		4
.L_210:
        /*008c*/ 	.word	index@(.nv.constant0.compute_xt)
        /*0090*/ 	.short	0x0380
        /*0092*/ 	.short	0x0028


	//----- nvinfo : EIATTR_SW_WAR
	.align		4
.L_211:
        /*0094*/ 	.byte	0x04, 0x36
        /*0096*/ 	.short	(.L_213 - .L_212)
.L_212:
        /*0098*/ 	.word	0x00000008
.L_213:


//--------------------- .nv.callgraph             --------------------------
	.section	.nv.callgraph,"",@"SHT_CUDA_CALLGRAPH"
	.align	4
	.sectionentsize	8
	.align		4
        /*0000*/ 	.word	0x00000000
	.align		4
        /*0004*/ 	.word	0xffffffff
	.align		4
        /*0008*/ 	.word	0x00000000
	.align		4
        /*000c*/ 	.word	0xfffffffe
	.align		4
        /*0010*/ 	.word	0x00000000
	.align		4
        /*0014*/ 	.word	0xfffffffd
	.align		4
        /*0018*/ 	.word	0x00000000
	.align		4
        /*001c*/ 	.word	0xfffffffc


//--------------------- .text.latend_un_norm      --------------------------
	.section	.text.latend_un_norm,"ax",@progbits
	.align	128
        .global         latend_un_norm
        .type           latend_un_norm,@function
        .size           latend_un_norm,(.L_x_220 - latend_un_norm)
        .other          latend_un_norm,@"STO_CUDA_ENTRY STV_DEFAULT"
latend_un_norm:
.text.latend_un_norm:
[----:B------:R-:W-:Y:S01]  /*0000*/  LDC R1, c[0x0][0x37c] ;  /* 0x0000df00ff017b82 */ /* 0x000fe20000000800 */
[----:B------:R-:W0:Y:S07]  /*0010*/  S2R R3, SR_TID.X ;  /* 0x0000000000037919 */ /* 0x000e2e0000002100 */
[----:B------:R-:W-:Y:S01]  /*0020*/  S2UR UR4, SR_CTAID.X ;  /* 0x00000000000479c3 */ /* 0x000fe20000002500 */
[----:B------:R-:W1:Y:S01]  /*0030*/  LDCU UR6, c[0x0][0x370] ;  /* 0x00006e00ff0677ac */ /* 0x000e620008000800 */
[----:B------:R-:W2:Y:S06]  /*0040*/  LDCU UR7, c[0x0][0x398] ;  /* 0x00007300ff0777ac */ /* 0x000eac0008000800 */
[----:B------:R-:W1:Y:S08]  /*0050*/  S2UR UR5, SR_CTAID.Y ;  /* 0x00000000000579c3 */ /* 0x000e700000002600 */
[----:B------:R-:W0:Y:S01]  /*0060*/  LDC R0, c[0x0][0x360] ;  /* 0x0000d800ff007b82 */ /* 0x000e220000000800 */
[----:B-1----:R-:W-:-:S06]  /*0070*/  UIMAD UR4, UR5, UR6, UR4 ;  /* 0x00000006050472a4 */ /* 0x002fcc000f8e0204 */
[----:B0-----:R-:W-:-:S05]  /*0080*/  IMAD R0, R0, UR4, R3 ;  /* 0x0000000400007c24 */ /* 0x001fca000f8e0203 */
[----:B--2---:R-:W-:-:S13]  /*0090*/  ISETP.GE.AND P0, PT, R0, UR7, PT ;  /* 0x0000000700007c0c */ /* 0x004fda000bf06270 */
[----:B------:R-:W-:Y:S05]  /*00a0*/  @P0 EXIT ;  /* 0x000000000000094d */ /* 0x000fea0003800000 */
[----:B------:R-:W0:Y:S01]  /*00b0*/  LDC R5, c[0x0][0x3a0] ;  /* 0x0000e800ff057b82 */ /* 0x000e220000000800 */
[----:B------:R-:W-:Y:S01]  /*00c0*/  IABS R10, R0 ;  /* 0x00000000000a7213 */ /* 0x000fe20000000000 */
[----:B------:R-:W1:Y:S06]  /*00d0*/  LDCU.64 UR4, c[0x0][0x358] ;  /* 0x00006b00ff0477ac */ /* 0x000e6c0008000a00 */
[----:B------:R-:W2:Y:S01]  /*00e0*/  LDC R2, c[0x0][0x39c] ;  /* 0x0000e700ff027b82 */ /* 0x000ea20000000800 */
[----:B0-----:R-:W-:-:S04]  /*00f0*/  IABS R9, R5 ;  /* 0x0000000500097213 */ /* 0x001fc80000000000 */
[----:B------:R-:W0:Y:S08]  /*0100*/  I2F.RP R3, R9 ;  /* 0x0000000900037306 */ /* 0x000e300000209400 */
[----:B0-----:R-:W0:Y:S02]  /*0110*/  MUFU.RCP R3, R3 ;  /* 0x0000000300037308 */ /* 0x001e240000001000 */
[----:B0-----:R-:W-:Y:S01]  /*0120*/  VIADD R6, R3, 0xffffffe ;  /* 0x0ffffffe03067836 */ /* 0x001fe20000000000 */
[----:B--2---:R-:W-:-:S05]  /*0130*/  IABS R3, R2 ;  /* 0x0000000200037213 */ /* 0x004fca0000000000 */
[----:B------:R0:W2:Y:S08]  /*0140*/  F2I.FTZ.U32.TRUNC.NTZ R7, R6 ;  /* 0x0000000600077305 */ /* 0x0000b0000021f000 */
[----:B------:R-:W3:Y:S01]  /*0150*/  I2F.RP R8, R3 ;  /* 0x0000000300087306 */ /* 0x000ee20000209400 */
[----:B0-----:R-:W-:Y:S02]  /*0160*/  HFMA2 R6, -RZ, RZ, 0, 0 ;  /* 0x00000000ff067431 */ /* 0x001fe400000001ff */
[----:B--2---:R-:W-:-:S04]  /*0170*/  IMAD.MOV R4, RZ, RZ, -R7 ;  /* 0x000000ffff047224 */ /* 0x004fc800078e0a07 */
[----:B------:R-:W-:-:S04]  /*0180*/  IMAD R11, R4, R9, RZ ;  /* 0x00000009040b7224 */ /* 0x000fc800078e02ff */
[----:B------:R-:W-:Y:S01]  /*0190*/  IMAD.HI.U32 R7, R7, R11, R6 ;  /* 0x0000000b07077227 */ /* 0x000fe200078e0006 */
[----:B---3--:R-:W0:Y:S05]  /*01a0*/  MUFU.RCP R8, R8 ;  /* 0x0000000800087308 */ /* 0x008e2a0000001000 */
[----:B------:R-:W-:-:S04]  /*01b0*/  IMAD.HI.U32 R4, R7, R10, RZ ;  /* 0x0000000a07047227 */ /* 0x000fc800078e00ff */
[----:B------:R-:W-:-:S04]  /*01c0*/  IMAD.MOV R6, RZ, RZ, -R4 ;  /* 0x000000ffff067224 */ /* 0x000fc800078e0a04 */
[----:B------:R-:W-:Y:S02]  /*01d0*/  IMAD R6, R9, R6, R10 ;  /* 0x0000000609067224 */ /* 0x000fe400078e020a */
[----:B0-----:R-:W-:-:S03]  /*01e0*/  VIADD R7, R8, 0xffffffe ;  /* 0x0ffffffe08077836 */ /* 0x001fc60000000000 */
[----:B------:R-:W-:-:S03]  /*01f0*/  ISETP.GT.U32.AND P2, PT, R9, R6, PT ;  /* 0x000000060900720c */ /* 0x000fc60003f44070 */
[----:B------:R-:W0:Y:S10]  /*0200*/  F2I.FTZ.U32.TRUNC.NTZ R7, R7 ;  /* 0x0000000700077305 */ /* 0x000e34000021f000 */
[----:B------:R-:W-:-:S02]  /*0210*/  @!P2 IADD3 R6, PT, PT, R6, -R9, RZ ;  /* 0x800000090606a210 */ /* 0x000fc40007ffe0ff */
[----:B------:R-:W-:Y:S02]  /*0220*/  @!P2 IADD3 R4, PT, PT, R4, 0x1, RZ ;  /* 0x000000010404a810 */ /* 0x000fe40007ffe0ff */
[----:B------:R-:W-:Y:S02]  /*0230*/  ISETP.GE.U32.AND P0, PT, R6, R9, PT ;  /* 0x000000090600720c */ /* 0x000fe40003f06070 */
[----:B------:R-:W-:Y:S01]  /*0240*/  LOP3.LUT R6, R0, R5, RZ, 0x3c, !PT ;  /* 0x0000000500067212 */ /* 0x000fe200078e3cff */
[----:B------:R-:W2:Y:S01]  /*0250*/  LDC.64 R8, c[0x0][0x388] ;  /* 0x0000e200ff087b82 */ /* 0x000ea20000000a00 */
[----:B------:R-:W-:Y:S02]  /*0260*/  ISETP.NE.AND P2, PT, R5, RZ, PT ;  /* 0x000000ff0500720c */ /* 0x000fe40003f45270 */
[----:B------:R-:W-:Y:S01]  /*0270*/  ISETP.GE.AND P1, PT, R6, RZ, PT ;  /* 0x000000ff0600720c */ /* 0x000fe20003f26270 */
[----:B------:R-:W-:-:S06]  /*0280*/  IMAD.MOV.U32 R6, RZ, RZ, RZ ;  /* 0x000000ffff067224 */ /* 0x000fcc00078e00ff */
[----:B------:R-:W-:-:S05]  /*0290*/  @P0 VIADD R4, R4, 0x1 ;  /* 0x0000000104040836 */ /* 0x000fca0000000000 */
[----:B------:R-:W-:Y:S01]  /*02a0*/  MOV R10, R4 ;  /* 0x00000004000a7202 */ /* 0x000fe20000000f00 */
[----:B0-----:R-:W-:-:S03]  /*02b0*/  IMAD.MOV R4, RZ, RZ, -R7 ;  /* 0x000000ffff047224 */ /* 0x001fc600078e0a07 */
[----:B------:R-:W-:Y:S02]  /*02c0*/  @!P1 IADD3 R10, PT, PT, -R10, RZ, RZ ;  /* 0x000000ff0a0a9210 */ /* 0x000fe40007ffe1ff */
[----:B------:R-:W-:Y:S01]  /*02d0*/  @!P2 LOP3.LUT R10, RZ, R5, RZ, 0x33, !PT ;  /* 0x00000005ff0aa212 */ /* 0x000fe200078e33ff */
[----:B------:R-:W-:-:S03]  /*02e0*/  IMAD R5, R4, R3, RZ ;  /* 0x0000000304057224 */ /* 0x000fc600078e02ff */
[----:B------:R-:W-:Y:S01]  /*02f0*/  IABS R12, R10 ;  /* 0x0000000a000c7213 */ /* 0x000fe20000000000 */
[----:B------:R-:W-:Y:S01]  /*0300*/  IMAD.HI.U32 R6, R7, R5, R6 ;  /* 0x0000000507067227 */ /* 0x000fe200078e0006 */
[----:B------:R-:W-:Y:S01]  /*0310*/  ISETP.GE.AND P2, PT, R10, RZ, PT ;  /* 0x000000ff0a00720c */ /* 0x000fe20003f46270 */
[----:B------:R-:W0:Y:S04]  /*0320*/  LDC.64 R4, c[0x0][0x380] ;  /* 0x0000e000ff047b82 */ /* 0x000e280000000a00 */
[----:B------:R-:W-:-:S05]  /*0330*/  IMAD.HI.U32 R6, R6, R12, RZ ;  /* 0x0000000c06067227 */ /* 0x000fca00078e00ff */
[----:B------:R-:W-:-:S05]  /*0340*/  IADD3 R6, PT, PT, -R6, RZ, RZ ;  /* 0x000000ff06067210 */ /* 0x000fca0007ffe1ff */
[C---:B------:R-:W-:Y:S02]  /*0350*/  IMAD R12, R3.reuse, R6, R12 ;  /* 0x00000006030c7224 */ /* 0x040fe400078e020c */
[----:B------:R-:W3:Y:S03]  /*0360*/  LDC.64 R6, c[0x0][0x390] ;  /* 0x0000e400ff067b82 */ /* 0x000ee60000000a00 */
[----:B------:R-:W-:-:S13]  /*0370*/  ISETP.GT.U32.AND P0, PT, R3, R12, PT ;  /* 0x0000000c0300720c */ /* 0x000fda0003f04070 */
[----:B------:R-:W-:Y:S01]  /*0380*/  @!P0 IMAD.IADD R12, R12, 0x1, -R3 ;  /* 0x000000010c0c8824 */ /* 0x000fe200078e0a03 */
[----:B------:R-:W-:-:S04]  /*0390*/  ISETP.NE.AND P0, PT, R2, RZ, PT ;  /* 0x000000ff0200720c */ /* 0x000fc80003f05270 */
[----:B------:R-:W-:-:S13]  /*03a0*/  ISETP.GT.U32.AND P1, PT, R3, R12, PT ;  /* 0x0000000c0300720c */ /* 0x000fda0003f24070 */
[----:B------:R-:W-:-:S05]  /*03b0*/  @!P1 IADD3 R12, PT, PT, R12, -R3, RZ ;  /* 0x800000030c0c9210 */ /* 0x000fca0007ffe0ff */
[----:B------:R-:W-:Y:S01]  /*03c0*/  @!P2 IMAD.MOV R12, RZ, RZ, -R12 ;  /* 0x000000ffff0ca224 */ /* 0x000fe200078e0a0c */
[----:B------:R-:W-:Y:S01]  /*03d0*/  @!P0 LOP3.LUT R12, RZ, R2, RZ, 0x33, !PT ;  /* 0x00000002ff0c8212 */ /* 0x000fe200078e33ff */
[----:B0-----:R-:W-:-:S04]  /*03e0*/  IMAD.WIDE R2, R0, 0x4, R4 ;  /* 0x0000000400027825 */ /* 0x001fc800078e0204 */
[C---:B---3--:R-:W-:Y:S01]  /*03f0*/  IMAD.WIDE R4, R12.reuse, 0x4, R6 ;  /* 0x000000040c047825 */ /* 0x048fe200078e0206 */
[----:B-1----:R-:W3:Y:S03]  /*0400*/  LDG.E R0, desc[UR4][R2.64] ;  /* 0x0000000402007981 */ /* 0x002ee6000c1e1900 */
[----:B--2---:R-:W-:Y:S02]  /*0410*/  IMAD.WIDE R6, R12, 0x4, R8 ;  /* 0x000000040c067825 */ /* 0x004fe400078e0208 */
[----:B------:R-:W3:Y:S04]  /*0420*/  LDG.E R5, desc[UR4][R4.64] ;  /* 0x0000000404057981 */ /* 0x000ee8000c1e1900 */
[----:B------:R-:W3:Y:S02]  /*0430*/  LDG.E R7, desc[UR4][R6.64] ;  /* 0x0000000406077981 */ /* 0x000ee4000c1e1900 */
[----:B---3--:R-:W-:-:S05]  /*0440*/  FFMA R9, R0, R5, R7 ;  /* 0x0000000500097223 */ /* 0x008fca0000000007 */
[----:B------:R-:W-:Y:S01]  /*0450*/  STG.E desc[UR4][R2.64], R9 ;  /* 0x0000000902007986 */ /* 0x000fe2000c101904 */
[----:B------:R-:W-:Y:S05]  /*0460*/  EXIT ;  /* 0x000000000000794d */ /* 0x000fea0003800000 */
.L_x_0:
[----:B------:R-:W-:-:S00]  /*0470*/  BRA `(.L_x_0) ;  /* 0xfffffffc00fc7947 */ /* 0x000fc0000383ffff */
[----:B------:R-:W-:-:S00]  /*0480*/  NOP ;  /* 0x0000000000007918 */ /* 0x000fc00000000000 */
[----:B------:R-:W-:-:S00]  /*0490*/  NOP ;  /* 0x0000000000007918 */ /* 0x000fc00000000000 */
[----:B------:R-:W-:-:S00]  /*04a0*/  NOP ;  /* 0x0000000000007918 */ /* 0x000fc00000000000 */
[----:B------:R-:W-:-:S00]  /*04b0*/  NOP ;  /* 0x0000000000007918 */ /* 0x000fc00000000000 */
[----:B------:R-:W-:-:S00]  /*04c0*/  NOP ;  /* 0x0000000000007918 */ /* 0x000fc00000000000 */
[----:B------:R-:W-:-:S00]  /*04d0*/  NOP ;  /* 0x0000000000007918 */ /* 0x000fc00000000000 */
[----:B------:R-:W-:-:S00]  /*04e0*/  NOP ;  /* 0x0000000000007918 */ /* 0x000fc00000000000 */
[----:B------:R-:W-:-:S00]  /*04f0*/  NOP ;  /* 0x0000000000007918 */ /* 0x000fc00000000000 */
.L_x_220:


//--------------------- .text.latend_norm         --------------------------
	.section	.text.latend_norm,"ax",@progbits
	.align	128
        .global         latend_norm
        .type           latend_norm,@function
        .size           latend_norm,(.L_x_216 - latend_norm)
        .other          latend_norm,@"STO_CUDA_ENTRY STV_DEFAULT"
latend_norm:
.text.latend_norm:
        /* <DEDUP_REMOVED lines=16> */
[----:B------:R-:W0:Y:S01]  /*0100*/  I2F.RP R6, R10 ;  /* 0x0000000a00067306 */ /* 0x000e220000209400 */
[----:B--2---:R-:W-:-:S07]  /*0110*/  IABS R12, R2 ;  /* 0x00000002000c7213 */ /* 0x004fce0000000000 */
[----:B0-----:R-:W0:Y:S02]  /*0120*/  MUFU.RCP R6, R6 ;  /* 0x0000000600067308 */ /* 0x001e240000001000 */
[----:B0-----:R-:W-:Y:S01]  /*0130*/  VIADD R4, R6, 0xffffffe ;  /* 0x0ffffffe06047836 */ /* 0x001fe20000000000 */
[----:B------:R-:W-:-:S05]  /*0140*/  LOP3.LUT R6, R0, R3, RZ, 0x3c, !PT ;  /* 0x0000000300067212 */ /* 0x000fca00078e3cff */
[----:B------:R0:W2:Y:S01]  /*0150*/  F2I.FTZ.U32.TRUNC.NTZ R5, R4 ;  /* 0x0000000400057305 */ /* 0x0000a2000021f000 */
[----:B------:R-:W-:Y:S01]  /*0160*/  ISETP.GE.AND P1, PT, R6, RZ, PT ;  /* 0x000000ff0600720c */ /* 0x000fe20003f26270 */
[----:B0-----:R-:W-:Y:S02]  /*0170*/  IMAD.MOV.U32 R4, RZ, RZ, RZ ;  /* 0x000000ffff047224 */ /* 0x001fe400078e00ff */
[----:B--2---:R-:W-:-:S04]  /*0180*/  IMAD.MOV R7, RZ, RZ, -R5 ;  /* 0x000000ffff077224 */ /* 0x004fc800078e0a05 */
[----:B------:R-:W-:-:S04]  /*0190*/  IMAD R7, R7, R10, RZ ;  /* 0x0000000a07077224 */ /* 0x000fc800078e02ff */
[----:B------:R-:W-:Y:S02]  /*01a0*/  IMAD.HI.U32 R5, R5, R7, R4 ;  /* 0x0000000705057227 */ /* 0x000fe400078e0004 */
[----:B------:R-:W0:Y:S04]  /*01b0*/  I2F.RP R7, R12 ;  /* 0x0000000c00077306 */ /* 0x000e280000209400 */
[----:B------:R-:W-:-:S04]  /*01c0*/  IMAD.HI.U32 R4, R5, R8, RZ ;  /* 0x0000000805047227 */ /* 0x000fc800078e00ff */
[----:B------:R-:W-:-:S04]  /*01d0*/  IMAD.MOV R5, RZ, RZ, -R4 ;  /* 0x000000ffff057224 */ /* 0x000fc800078e0a04 */
[C---:B------:R-:W-:Y:S01]  /*01e0*/  IMAD R5, R10.reuse, R5, R8 ;  /* 0x000000050a057224 */ /* 0x040fe200078e0208 */
[----:B0-----:R-:W0:Y:S04]  /*01f0*/  MUFU.RCP R7, R7 ;  /* 0x0000000700077308 */ /* 0x001e280000001000 */
[----:B------:R-:W-:-:S13]  /*0200*/  ISETP.GT.U32.AND P2, PT, R10, R5, PT ;  /* 0x000000050a00720c */ /* 0x000fda0003f44070 */
[----:B------:R-:W-:Y:S02]  /*0210*/  @!P2 IMAD.IADD R5, R5, 0x1, -R10 ;  /* 0x000000010505a824 */ /* 0x000fe400078e0a0a */
[----:B0-----:R-:W-:Y:S02]  /*0220*/  VIADD R8, R7, 0xffffffe ;  /* 0x0ffffffe07087836 */ /* 0x001fe40000000000 */
[----:B------:R-:W-:Y:S01]  /*0230*/  @!P2 VIADD R4, R4, 0x1 ;  /* 0x000000010404a836 */ /* 0x000fe20000000000 */
[----:B------:R-:W-:Y:S02]  /*0240*/  ISETP.GE.U32.AND P0, PT, R5, R10, PT ;  /* 0x0000000a0500720c */ /* 0x000fe40003f06070 */
[----:B------:R0:W2:Y:S01]  /*0250*/  F2I.FTZ.U32.TRUNC.NTZ R5, R8 ;  /* 0x0000000800057305 */ /* 0x0000a2000021f000 */
[----:B------:R-:W-:Y:S01]  /*0260*/  ISETP.NE.AND P2, PT, R3, RZ, PT ;  /* 0x000000ff0300720c */ /* 0x000fe20003f45270 */
[----:B0-----:R-:W0:Y:S09]  /*0270*/  LDC.64 R8, c[0x0][0x390] ;  /* 0x0000e400ff087b82 */ /* 0x001e320000000a00 */
[----:B------:R-:W-:-:S04]  /*0280*/  @P0 VIADD R4, R4, 0x1 ;  /* 0x0000000104040836 */ /* 0x000fc80000000000 */
[----:B------:R-:W-:Y:S01]  /*0290*/  IMAD.MOV.U32 R6, RZ, RZ, R4 ;  /* 0x000000ffff067224 */ /* 0x000fe200078e0004 */
[----:B--2---:R-:W-:Y:S01]  /*02a0*/  IADD3 R7, PT, PT, RZ, -R5, RZ ;  /* 0x80000005ff077210 */ /* 0x004fe20007ffe0ff */
[----:B------:R-:W-:Y:S02]  /*02b0*/  IMAD.MOV.U32 R4, RZ, RZ, RZ ;  /* 0x000000ffff047224 */ /* 0x000fe400078e00ff */
[----:B------:R-:W-:Y:S01]  /*02c0*/  @!P1 IMAD.MOV R6, RZ, RZ, -R6 ;  /* 0x000000ffff069224 */ /* 0x000fe200078e0a06 */
[----:B------:R-:W-:Y:S01]  /*02d0*/  @!P2 LOP3.LUT R6, RZ, R3, RZ, 0x33, !PT ;  /* 0x00000003ff06a212 */ /* 0x000fe200078e33ff */
[----:B------:R-:W-:-:S03]  /*02e0*/  IMAD R3, R7, R12, RZ ;  /* 0x0000000c07037224 */ /* 0x000fc600078e02ff */
[----:B------:R-:W-:Y:S01]  /*02f0*/  IABS R7, R6 ;  /* 0x0000000600077213 */ /* 0x000fe20000000000 */
[----:B------:R-:W-:Y:S01]  /*0300*/  IMAD.HI.U32 R4, R5, R3, R4 ;  /* 0x0000000305047227 */ /* 0x000fe200078e0004 */
[----:B------:R-:W-:-:S03]  /*0310*/  ISETP.GE.AND P2, PT, R6, RZ, PT ;  /* 0x000000ff0600720c */ /* 0x000fc60003f46270 */
[----:B------:R-:W-:Y:S02]  /*0320*/  IMAD.MOV.U32 R3, RZ, RZ, R7 ;  /* 0x000000ffff037224 */ /* 0x000fe400078e0007 */
[----:B------:R-:W2:Y:S02]  /*0330*/  LDC.64 R6, c[0x0][0x388] ;  /* 0x0000e200ff067b82 */ /* 0x000ea40000000a00 */
[----:B------:R-:W-:-:S04]  /*0340*/  IMAD.HI.U32 R4, R4, R3, RZ ;  /* 0x0000000304047227 */ /* 0x000fc800078e00ff */
[----:B------:R-:W-:-:S04]  /*0350*/  IMAD.MOV R4, RZ, RZ, -R4 ;  /* 0x000000ffff047224 */ /* 0x000fc800078e0a04 */
[C---:B------:R-:W-:Y:S02]  /*0360*/  IMAD R3, R12.reuse, R4, R3 ;  /* 0x000000040c037224 */ /* 0x040fe400078e0203 */
[----:B------:R-:W3:Y:S03]  /*0370*/  LDC.64 R4, c[0x0][0x380] ;  /* 0x0000e000ff047b82 */ /* 0x000ee60000000a00 */
[----:B------:R-:W-:-:S13]  /*0380*/  ISETP.GT.U32.AND P0, PT, R12, R3, PT ;  /* 0x000000030c00720c */ /* 0x000fda0003f04070 */
[----:B------:R-:W-:Y:S01]  /*0390*/  @!P0 IMAD.IADD R3, R3, 0x1, -R12 ;  /* 0x0000000103038824 */ /* 0x000fe200078e0a0c */
[----:B------:R-:W-:-:S04]  /*03a0*/  ISETP.NE.AND P0, PT, R2, RZ, PT ;  /* 0x000000ff0200720c */ /* 0x000fc80003f05270 */
[----:B------:R-:W-:-:S13]  /*03b0*/  ISETP.GT.U32.AND P1, PT, R12, R3, PT ;  /* 0x000000030c00720c */ /* 0x000fda0003f24070 */
[----:B------:R-:W-:-:S04]  /*03c0*/  @!P1 IMAD.IADD R3, R3, 0x1, -R12 ;  /* 0x0000000103039824 */ /* 0x000fc800078e0a0c */
[----:B------:R-:W-:-:S05]  /*03d0*/  IMAD.MOV.U32 R11, RZ, RZ, R3 ;  /* 0x000000ffff0b7224 */ /* 0x000fca00078e0003 */
[----:B------:R-:W-:Y:S02]  /*03e0*/  @!P2 IADD3 R11, PT, PT, -R11, RZ, RZ ;  /* 0x000000ff0b0ba210 */ /* 0x000fe40007ffe1ff */
[----:B------:R-:W-:-:S05]  /*03f0*/  @!P0 LOP3.LUT R11, RZ, R2, RZ, 0x33, !PT ;  /* 0x00000002ff0b8212 */ /* 0x000fca00078e33ff */
[----:B0-----:R-:W-:-:S06]  /*0400*/  IMAD.WIDE R2, R11, 0x4, R8 ;  /* 0x000000040b027825 */ /* 0x001fcc00078e0208 */
[----:B-1----:R-:W4:Y:S01]  /*0410*/  LDG.E R3, desc[UR4][R2.64] ;  /* 0x0000000402037981 */ /* 0x002f22000c1e1900 */
[----:B--2---:R-:W-:-:S04]  /*0420*/  IMAD.WIDE R6, R11, 0x4, R6 ;  /* 0x000000040b067825 */ /* 0x004fc800078e0206 */
[----:B---3--:R-:W-:Y:S02]  /*0430*/  IMAD.WIDE R4, R0, 0x4, R4 ;  /* 0x0000000400047825 */ /* 0x008fe400078e0204 */
[----:B------:R-:W2:Y:S04]  /*0440*/  LDG.E R7, desc[UR4][R6.64] ;  /* 0x0000000406077981 */ /* 0x000ea8000c1e1900 */
[----:B------:R-:W2:Y:S01]  /*0450*/  LDG.E R0, desc[UR4][R4.64] ;  /* 0x0000000404007981 */ /* 0x000ea2000c1e1900 */
[----:B------:R-:W-:Y:S01]  /*0460*/  BSSY.RECONVERGENT B0, `(.L_x_1) ;  /* 0x000000d000007945 */ /* 0x000fe20003800200 */
[----:B----4-:R-:W0:Y:S01]  /*0470*/  MUFU.RCP R8, R3 ;  /* 0x0000000300087308 */ /* 0x010e220000001000 */
[----:B--2---:R-:W-:-:S07]  /*0480*/  FADD R0, R0, -R7 ;  /* 0x8000000700007221 */ /* 0x004fce0000000000 */
[----:B------:R-:W1:Y:S01]  /*0490*/  FCHK P0, R0, R3 ;  /* 0x0000000300007302 */ /* 0x000e620000000000 */
[----:B0-----:R-:W-:-:S04]  /*04a0*/  FFMA R9, -R3, R8, 1 ;  /* 0x3f80000003097423 */ /* 0x001fc80000000108 */
[----:B------:R-:W-:-:S04]  /*04b0*/  FFMA R9, R8, R9, R8 ;  /* 0x0000000908097223 */ /* 0x000fc80000000008 */
[----:B------:R-:W-:-:S04]  /*04c0*/  FFMA R8, R0, R9, RZ ;  /* 0x0000000900087223 */ /* 0x000fc800000000ff */
[----:B------:R-:W-:-:S04]  /*04d0*/  FFMA R2, -R3, R8, R0 ;  /* 0x0000000803027223 */ /* 0x000fc80000000100 */
[----:B------:R-:W-:Y:S01]  /*04e0*/  FFMA R9, R9, R2, R8 ;  /* 0x0000000209097223 */ /* 0x000fe20000000008 */
[----:B-1----:R-:W-:Y:S06]  /*04f0*/  @!P0 BRA `(.L_x_2) ;  /* 0x00000000000c8947 */ /* 0x002fec0003800000 */
[----:B------:R-:W-:-:S07]  /*0500*/  MOV R2, 0x520 ;  /* 0x0000052000027802 */ /* 0x000fce0000000f00 */
[----:B------:R-:W-:Y:S05]  /*0510*/  CALL.REL.NOINC `($__internal_0_$__cuda_sm3x_div_rn_noftz_f32_slowpath) ;  /* 0x0000000000107944 */ /* 0x000fea0003c00000 */
[----:B------:R-:W-:-:S07]  /*0520*/  IMAD.MOV.U32 R9, RZ, RZ, R0 ;  /* 0x000000ffff097224 */ /* 0x000fce00078e0000 */
.L_x_2:
[----:B------:R-:W-:Y:S05]  /*0530*/  BSYNC.RECONVERGENT B0 ;  /* 0x0000000000007941 */ /* 0x000fea0003800200 */
.L_x_1:
[----:B------:R-:W-:Y:S01]  /*0540*/  STG.E desc[UR4][R4.64], R9 ;  /* 0x0000000904007986 */ /* 0x000fe2000c101904 */
[----:B------:R-:W-:Y:S05]  /*0550*/  EXIT ;  /* 0x000000000000794d */ /* 0x000fea0003800000 */
        .weak           $__internal_0_$__cuda_sm3x_div_rn_noftz_f32_slowpath
        .type           $__internal_0_$__cuda_sm3x_div_rn_noftz_f32_slowpath,@function
        .size           $__internal_0_$__cuda_sm3x_div_rn_noftz_f32_slowpath,(.L_x_216 - $__internal_0_$__cuda_sm3x_div_rn_noftz_f32_slowpath)
$__internal_0_$__cuda_sm3x_div_rn_noftz_f32_slowpath:
[--C-:B------:R-:W-:Y:S01]  /*0560*/  SHF.R.U32.HI R7, RZ, 0x17, R3.reuse ;  /* 0x00000017ff077819 */ /* 0x100fe20000011603 */
[----:B------:R-:W-:Y:S01]  /*0570*/  BSSY.RECONVERGENT B1, `(.L_x_3) ;  /* 0x0000064000017945 */ /* 0x000fe20003800200 */
[--C-:B------:R-:W-:Y:S02]  /*0580*/  SHF.R.U32.HI R6, RZ, 0x17, R0.reuse ;  /* 0x00000017ff067819 */ /* 0x100fe40000011600 */
[----:B------:R-:W-:Y:S01]  /*0590*/  LOP3.LUT R12, R7, 0xff, RZ, 0xc0, !PT ;  /* 0x000000ff070c7812 */ /* 0x000fe200078ec0ff */
[----:B------:R-:W-:Y:S01]  /*05a0*/  IMAD.MOV.U32 R7, RZ, RZ, R3 ;  /* 0x000000ffff077224 */ /* 0x000fe200078e0003 */
[----:B------:R-:W-:Y:S01]  /*05b0*/  LOP3.LUT R10, R6, 0xff, RZ, 0xc0, !PT ;  /* 0x000000ff060a7812 */ /* 0x000fe200078ec0ff */
[----:B------:R-:W-:Y:S02]  /*05c0*/  IMAD.MOV.U32 R6, RZ, RZ, R0 ;  /* 0x000000ffff067224 */ /* 0x000fe400078e0000 */
[----:B------:R-:W-:Y:S02]  /*05d0*/  VIADD R11, R12, 0xffffffff ;  /* 0xffffffff0c0b7836 */ /* 0x000fe40000000000 */
[----:B------:R-:W-:-:S03]  /*05e0*/  VIADD R9, R10, 0xffffffff ;  /* 0xffffffff0a097836 */ /* 0x000fc60000000000 */
[----:B------:R-:W-:-:S04]  /*05f0*/  ISETP.GT.U32.AND P0, PT, R11, 0xfd, PT ;  /* 0x000000fd0b00780c */ /* 0x000fc80003f04070 */
[----:B------:R-:W-:-:S13]  /*0600*/  ISETP.GT.U32.OR P0, PT, R9, 0xfd, P0 ;  /* 0x000000fd0900780c */ /* 0x000fda0000704470 */
[----:B------:R-:W-:Y:S01]  /*0610*/  @!P0 IMAD.MOV.U32 R8, RZ, RZ, RZ ;  /* 0x000000ffff088224 */ /* 0x000fe200078e00ff */
[----:B------:R-:W-:Y:S06]  /*0620*/  @!P0 BRA `(.L_x_4) ;  /* 0x00000000005c8947 */ /* 0x000fec0003800000 */
[----:B------:R-:W-:Y:S02]  /*0630*/  FSETP.GTU.FTZ.AND P0, PT, |R0|, +INF , PT ;  /* 0x7f8000000000780b */ /* 0x000fe40003f1c200 */
[----:B------:R-:W-:-:S04]  /*0640*/  FSETP.GTU.FTZ.AND P1, PT, |R3|, +INF , PT ;  /* 0x7f8000000300780b */ /* 0x000fc80003f3c200 */
[----:B------:R-:W-:-:S13]  /*0650*/  PLOP3.LUT P0, PT, P0, P1, PT, 0xf8, 0x8f ;  /* 0x00000000008f781c */ /* 0x000fda0000703f70 */
[----:B------:R-:W-:Y:S05]  /*0660*/  @P0 BRA `(.L_x_5) ;  /* 0x00000004004c0947 */ /* 0x000fea0003800000 */
[----:B------:R-:W-:-:S13]  /*0670*/  LOP3.LUT P0, RZ, R7, 0x7fffffff, R6, 0xc8, !PT ;  /* 0x7fffffff07ff7812 */ /* 0x000fda000780c806 */
[----:B------:R-:W-:Y:S05]  /*0680*/  @!P0 BRA `(.L_x_6) ;  /* 0x00000004003c8947 */ /* 0x000fea0003800000 */
[C---:B------:R-:W-:Y:S02]  /*0690*/  FSETP.NEU.FTZ.AND P2, PT, |R0|.reuse, +INF , PT ;  /* 0x7f8000000000780b */ /* 0x040fe40003f5d200 */
[----:B------:R-:W-:Y:S02]  /*06a0*/  FSETP.NEU.FTZ.AND P1, PT, |R3|, +INF , PT ;  /* 0x7f8000000300780b */ /* 0x000fe40003f3d200 */
[----:B------:R-:W-:-:S11]  /*06b0*/  FSETP.NEU.FTZ.AND P0, PT, |R0|, +INF , PT ;  /* 0x7f8000000000780b */ /* 0x000fd60003f1d200 */
[----:B------:R-:W-:Y:S05]  /*06c0*/  @!P1 BRA !P2, `(.L_x_6) ;  /* 0x00000004002c9947 */ /* 0x000fea0005000000 */
[----:B------:R-:W-:-:S04]  /*06d0*/  LOP3.LUT P2, RZ, R6, 0x7fffffff, RZ, 0xc0, !PT ;  /* 0x7fffffff06ff7812 */ /* 0x000fc8000784c0ff */
[----:B------:R-:W-:-:S13]  /*06e0*/  PLOP3.LUT P1, PT, P1, P2, PT, 0x2f, 0xf2 ;  /* 0x0000000000f2781c */ /* 0x000fda0000f24577 */
[----:B------:R-:W-:Y:S05]  /*06f0*/  @P1 BRA `(.L_x_7) ;  /* 0x0000000400181947 */ /* 0x000fea0003800000 */
[----:B------:R-:W-:-:S04]  /*0700*/  LOP3.LUT P1, RZ, R7, 0x7fffffff, RZ, 0xc0, !PT ;  /* 0x7fffffff07ff7812 */ /* 0x000fc8000782c0ff */
[----:B------:R-:W-:-:S13]  /*0710*/  PLOP3.LUT P0, PT, P0, P1, PT, 0x2f, 0xf2 ;  /* 0x0000000000f2781c */ /* 0x000fda0000702577 */
[----:B------:R-:W-:Y:S05]  /*0720*/  @P0 BRA `(.L_x_8) ;  /* 0x0000000400000947 */ /* 0x000fea0003800000 */
[----:B------:R-:W-:Y:S02]  /*0730*/  ISETP.GE.AND P0, PT, R9, RZ, PT ;  /* 0x000000ff0900720c */ /* 0x000fe40003f06270 */
[----:B------:R-:W-:-:S11]  /*0740*/  ISETP.GE.AND P1, PT, R11, RZ, PT ;  /* 0x000000ff0b00720c */ /* 0x000fd60003f26270 */
[----:B------:R-:W-:Y:S01]  /*0750*/  @P0 MOV R8, RZ ;  /* 0x000000ff00080202 */ /* 0x000fe20000000f00 */
[----:B------:R-:W-:Y:S02]  /*0760*/  @!P0 IMAD.MOV.U32 R8, RZ, RZ, -0x40 ;  /* 0xffffffc0ff088424 */ /* 0x000fe400078e00ff */
[----:B------:R-:W-:Y:S01]  /*0770*/  @!P0 FFMA R6, R0, 1.84467440737095516160e+19, RZ ;  /* 0x5f80000000068823 */ /* 0x000fe200000000ff */
[----:B------:R-:W-:Y:S01]  /*0780*/  @!P1 FFMA R7, R3, 1.84467440737095516160e+19, RZ ;  /* 0x5f80000003079823 */ /* 0x000fe200000000ff */
[----:B------:R-:W-:-:S07]  /*0790*/  @!P1 VIADD R8, R8, 0x40 ;  /* 0x0000004008089836 */ /* 0x000fce0000000000 */
.L_x_4:
[----:B------:R-:W-:Y:S01]  /*07a0*/  LEA R0, R12, 0xc0800000, 0x17 ;  /* 0xc08000000c007811 */ /* 0x000fe200078eb8ff */
[----:B------:R-:W-:Y:S01]  /*07b0*/  VIADD R3, R10, 0xffffff81 ;  /* 0xffffff810a037836 */ /* 0x000fe20000000000 */
[----:B------:R-:W-:Y:S03]  /*07c0*/  BSSY.RECONVERGENT B2, `(.L_x_9) ;  /* 0x0000035000027945 */ /* 0x000fe60003800200 */
[----:B------:R-:W-:Y:S02]  /*07d0*/  IMAD.IADD R7, R7, 0x1, -R0 ;  /* 0x0000000107077824 */ /* 0x000fe400078e0a00 */
[----:B------:R-:W-:Y:S02]  /*07e0*/  IMAD R0, R3, -0x800000, R6 ;  /* 0xff80000003007824 */ /* 0x000fe400078e0206 */
[----:B------:R0:W1:Y:S01]  /*07f0*/  MUFU.RCP R9, R7 ;  /* 0x0000000700097308 */ /* 0x0000620000001000 */
[----:B------:R-:W-:Y:S01]  /*0800*/  FADD.FTZ R11, -R7, -RZ ;  /* 0x800000ff070b7221 */ /* 0x000fe20000010100 */
[----:B0-----:R-:W-:-:S05]  /*0810*/  IADD3 R7, PT, PT, R3, 0x7f, -R12 ;  /* 0x0000007f03077810 */ /* 0x001fca0007ffe80c */
[----:B------:R-:W-:Y:S02]  /*0820*/  IMAD.IADD R7, R7, 0x1, R8 ;  /* 0x0000000107077824 */ /* 0x000fe400078e0208 */
[----:B-1----:R-:W-:-:S04]  /*0830*/  FFMA R10, R9, R11, 1 ;  /* 0x3f800000090a7423 */ /* 0x002fc8000000000b */
[----:B------:R-:W-:-:S04]  /*0840*/  FFMA R13, R9, R10, R9 ;  /* 0x0000000a090d7223 */ /* 0x000fc80000000009 */
[----:B------:R-:W-:-:S04]  /*0850*/  FFMA R6, R0, R13, RZ ;  /* 0x0000000d00067223 */ /* 0x000fc800000000ff */
[----:B------:R-:W-:-:S04]  /*0860*/  FFMA R9, R11, R6, R0 ;  /* 0x000000060b097223 */ /* 0x000fc80000000000 */
[----:B------:R-:W-:-:S04]  /*0870*/  FFMA R6, R13, R9, R6 ;  /* 0x000000090d067223 */ /* 0x000fc80000000006 */
[----:B------:R-:W-:-:S04]  /*0880*/  FFMA R11, R11, R6, R0 ;  /* 0x000000060b0b7223 */ /* 0x000fc80000000000 */
[----:B------:R-:W-:-:S05]  /*0890*/  FFMA R0, R13, R11, R6 ;  /* 0x0000000b0d007223 */ /* 0x000fca0000000006 */
[----:B------:R-:W-:-:S04]  /*08a0*/  SHF.R.U32.HI R3, RZ, 0x17, R0 ;  /* 0x00000017ff037819 */ /* 0x000fc80000011600 */
[----:B------:R-:W-:-:S05]  /*08b0*/  LOP3.LUT R3, R3, 0xff, RZ, 0xc0, !PT ;  /* 0x000000ff03037812 */ /* 0x000fca00078ec0ff */
[----:B------:R-:W-:-:S05]  /*08c0*/  IMAD.IADD R9, R3, 0x1, R7 ;  /* 0x0000000103097824 */ /* 0x000fca00078e0207 */
[----:B------:R-:W-:-:S04]  /*08d0*/  IADD3 R3, PT, PT, R9, -0x1, RZ ;  /* 0xffffffff09037810 */ /* 0x000fc80007ffe0ff */
[----:B------:R-:W-:-:S13]  /*08e0*/  ISETP.GE.U32.AND P0, PT, R3, 0xfe, PT ;  /* 0x000000fe0300780c */ /* 0x000fda0003f06070 */
[----:B------:R-:W-:Y:S05]  /*08f0*/  @!P0 BRA `(.L_x_10) ;  /* 0x0000000000808947 */ /* 0x000fea0003800000 */
[----:B------:R-:W-:-:S13]  /*0900*/  ISETP.GT.AND P0, PT, R9, 0xfe, PT ;  /* 0x000000fe0900780c */ /* 0x000fda0003f04270 */
[----:B------:R-:W-:Y:S05]  /*0910*/  @P0 BRA `(.L_x_11) ;  /* 0x00000000006c0947 */ /* 0x000fea0003800000 */
[----:B------:R-:W-:-:S13]  /*0920*/  ISETP.GE.AND P0, PT, R9, 0x1, PT ;  /* 0x000000010900780c */ /* 0x000fda0003f06270 */
[----:B------:R-:W-:Y:S05]  /*0930*/  @P0 BRA `(.L_x_12) ;  /* 0x0000000000740947 */ /* 0x000fea0003800000 */
[----:B------:R-:W-:Y:S02]  /*0940*/  ISETP.GE.AND P0, PT, R9, -0x18, PT ;  /* 0xffffffe80900780c */ /* 0x000fe40003f06270 */
[----:B------:R-:W-:-:S11]  /*0950*/  LOP3.LUT R0, R0, 0x80000000, RZ, 0xc0, !PT ;  /* 0x8000000000007812 */ /* 0x000fd600078ec0ff */
[----:B------:R-:W-:Y:S05]  /*0960*/  @!P0 BRA `(.L_x_12) ;  /* 0x0000000000688947 */ /* 0x000fea0003800000 */
[-CC-:B------:R-:W-:Y:S01]  /*0970*/  FFMA.RZ R3, R13, R11.reuse, R6.reuse ;  /* 0x0000000b0d037223 */ /* 0x180fe2000000c006 */
[C---:B------:R-:W-:Y:S01]  /*0980*/  VIADD R8, R9.reuse, 0x20 ;  /* 0x0000002009087836 */ /* 0x040fe20000000000 */
[C---:B------:R-:W-:Y:S02]  /*0990*/  ISETP.NE.AND P2, PT, R9.reuse, RZ, PT ;  /* 0x000000ff0900720c */ /* 0x040fe40003f45270 */
[----:B------:R-:W-:Y:S01]  /*09a0*/  ISETP.NE.AND P1, PT, R9, RZ, PT ;  /* 0x000000ff0900720c */ /* 0x000fe20003f25270 */
[----:B------:R-:W-:Y:S01]  /*09b0*/  IMAD.MOV R9, RZ, RZ, -R9 ;  /* 0x000000ffff097224 */ /* 0x000fe200078e0a09 */
[----:B------:R-:W-:Y:S01]  /*09c0*/  LOP3.LUT R7, R3, 0x7fffff, RZ, 0xc0, !PT ;  /* 0x007fffff03077812 */ /* 0x000fe200078ec0ff */
[CCC-:B------:R-:W-:Y:S01]  /*09d0*/  FFMA.RP R3, R13.reuse, R11.reuse, R6.reuse ;  /* 0x0000000b0d037223 */ /* 0x1c0fe20000008006 */
[----:B------:R-:W-:Y:S02]  /*09e0*/  FFMA.RM R6, R13, R11, R6 ;  /* 0x0000000b0d067223 */ /* 0x000fe40000004006 */
[----:B------:R-:W-:-:S03]  /*09f0*/  LOP3.LUT R7, R7, 0x800000, RZ, 0xfc, !PT ;  /* 0x0080000007077812 */ /* 0x000fc600078efcff */
[----:B------:R-:W-:Y:S02]  /*0a00*/  FSETP.NEU.FTZ.AND P0, PT, R3, R6, PT ;  /* 0x000000060300720b */ /* 0x000fe40003f1d000 */
[----:B------:R-:W-:Y:S02]  /*0a10*/  SHF.L.U32 R8, R7, R8, RZ ;  /* 0x0000000807087219 */ /* 0x000fe400000006ff */
[----:B------:R-:W-:Y:S02]  /*0a20*/  SEL R6, R9, RZ, P2 ;  /* 0x000000ff09067207 */ /* 0x000fe40001000000 */
[----:B------:R-:W-:Y:S02]  /*0a30*/  ISETP.NE.AND P1, PT, R8, RZ, P1 ;  /* 0x000000ff0800720c */ /* 0x000fe40000f25270 */
[----:B------:R-:W-:Y:S02]  /*0a40*/  SHF.R.U32.HI R6, RZ, R6, R7 ;  /* 0x00000006ff067219 */ /* 0x000fe40000011607 */
[----:B------:R-:W-:-:S02]  /*0a50*/  PLOP3.LUT P0, PT, P0, P1, PT, 0xf8, 0x8f ;  /* 0x00000000008f781c */ /* 0x000fc40000703f70 */
[----:B------:R-:W-:Y:S02]  /*0a60*/  SHF.R.U32.HI R8, RZ, 0x1, R6 ;  /* 0x00000001ff087819 */ /* 0x000fe40000011606 */
[----:B------:R-:W-:-:S04]  /*0a70*/  SEL R3, RZ, 0x1, !P0 ;  /* 0x00000001ff037807 */ /* 0x000fc80004000000 */
[----:B------:R-:W-:-:S04]  /*0a80*/  LOP3.LUT R3, R3, 0x1, R8, 0xf8, !PT ;  /* 0x0000000103037812 */ /* 0x000fc800078ef808 */
[----:B------:R-:W-:-:S05]  /*0a90*/  LOP3.LUT R3, R3, R6, RZ, 0xc0, !PT ;  /* 0x0000000603037212 */ /* 0x000fca00078ec0ff */
[----:B------:R-:W-:-:S05]  /*0aa0*/  IMAD.IADD R3, R8, 0x1, R3 ;  /* 0x0000000108037824 */ /* 0x000fca00078e0203 */
[----:B------:R-:W-:Y:S01]  /*0ab0*/  LOP3.LUT R0, R3, R0, RZ, 0xfc, !PT ;  /* 0x0000000003007212 */ /* 0x000fe200078efcff */
[----:B------:R-:W-:Y:S06]  /*0ac0*/  BRA `(.L_x_12) ;  /* 0x0000000000107947 */ /* 0x000fec0003800000 */
.L_x_11:
[----:B------:R-:W-:-:S04]  /*0ad0*/  LOP3.LUT R0, R0, 0x80000000, RZ, 0xc0, !PT ;  /* 0x8000000000007812 */ /* 0x000fc800078ec0ff */
[----:B------:R-:W-:Y:S01]  /*0ae0*/  LOP3.LUT R0, R0, 0x7f800000, RZ, 0xfc, !PT ;  /* 0x7f80000000007812 */ /* 0x000fe200078efcff */
[----:B------:R-:W-:Y:S06]  /*0af0*/  BRA `(.L_x_12) ;  /* 0x0000000000047947 */ /* 0x000fec0003800000 */
.L_x_10:
[----:B------:R-:W-:-:S07]  /*0b00*/  IMAD R0, R7, 0x800000, R0 ;  /* 0x0080000007007824 */ /* 0x000fce00078e0200 */
.L_x_12:
[----:B------:R-:W-:Y:S05]  /*0b10*/  BSYNC.RECONVERGENT B2 ;  /* 0x0000000000027941 */ /* 0x000fea0003800200 */
.L_x_9:
[----:B------:R-:W-:Y:S05]  /*0b20*/  BRA `(.L_x_13) ;  /* 0x0000000000207947 */ /* 0x000fea0003800000 */
.L_x_8:
[----:B------:R-:W-:-:S04]  /*0b30*/  LOP3.LUT R0, R7, 0x80000000, R6, 0x48, !PT ;  /* 0x8000000007007812 */ /* 0x000fc800078e4806 */
[----:B------:R-:W-:Y:S01]  /*0b40*/  LOP3.LUT R0, R0, 0x7f800000, RZ, 0xfc, !PT ;  /* 0x7f80000000007812 */ /* 0x000fe200078efcff */
[----:B------:R-:W-:Y:S06]  /*0b50*/  BRA `(.L_x_13) ;  /* 0x0000000000147947 */ /* 0x000fec0003800000 */
.L_x_7:
[----:B------:R-:W-:Y:S01]  /*0b60*/  LOP3.LUT R0, R7, 0x80000000, R6, 0x48, !PT ;  /* 0x8000000007007812 */ /* 0x000fe200078e4806 */
[----:B------:R-:W-:Y:S06]  /*0b70*/  BRA `(.L_x_13) ;  /* 0x00000000000c7947 */ /* 0x000fec0003800000 */
.L_x_6:
[----:B------:R-:W0:Y:S01]  /*0b80*/  MUFU.RSQ R0, -QNAN ;  /* 0xffc0000000007908 */ /* 0x000e220000001400 */
[----:B------:R-:W-:Y:S05]  /*0b90*/  BRA `(.L_x_13) ;  /* 0x0000000000047947 */ /* 0x000fea0003800000 */
.L_x_5:
[----:B------:R-:W-:-:S07]  /*0ba0*/  FADD.FTZ R0, R0, R3 ;  /* 0x0000000300007221 */ /* 0x000fce0000010000 */
.L_x_13:
[----:B------:R-:W-:Y:S05]  /*0bb0*/  BSYNC.RECONVERGENT B1 ;  /* 0x0000000000017941 */ /* 0x000fea0003800200 */
.L_x_3:
[----:B------:R-:W-:-:S04]  /*0bc0*/  IMAD.MOV.U32 R3, RZ, RZ, 0x0 ;  /* 0x00000000ff037424 */ /* 0x000fc800078e00ff */
[----:B0-----:R-:W-:Y:S05]  /*0bd0*/  RET.REL.NODEC R2 `(latend_norm) ;  /* 0xfffffff402087950 */ /* 0x001fea0003c3ffff */
.L_x_14:
        /* <DEDUP_REMOVED lines=10> */
.L_x_216:


//--------------------- .text.cosine_similarity_loss_back2 --------------------------
	.section	.text.cosine_similarity_loss_back2,"ax",@progbits
	.align	128
        .global         cosine_similarity_loss_back2
        .type           cosine_similarity_loss_back2,@function
        .size           cosine_similarity_loss_back2,(.L_x_217 - cosine_similarity_loss_back2)
        .other          cosine_similarity_loss_back2,@"STO_CUDA_ENTRY STV_DEFAULT"
cosine_similarity_loss_back2:
.text.cosine_similarity_loss_back2:
        /* <DEDUP_REMOVED lines=11> */
[----:B------:R-:W0:Y:S01]  /*00b0*/  LDCU UR4, c[0x0][0x3b8] ;  /* 0x00007700ff0477ac */ /* 0x000e220008000800 */
[----:B------:R-:W-:Y:S01]  /*00c0*/  MOV R11, RZ ;  /* 0x000000ff000b7202 */ /* 0x000fe20000000f00 */
[----:B------:R-:W1:Y:S01]  /*00d0*/  LDCU UR7, c[0x0][0x3b4] ;  /* 0x00007680ff0777ac */ /* 0x000e620008000800 */
[----:B------:R-:W2:Y:S01]  /*00e0*/  LDCU.64 UR8, c[0x0][0x358] ;  /* 0x00006b00ff0877ac */ /* 0x000ea20008000a00 */
[----:B0-----:R-:W-:-:S04]  /*00f0*/  MOV R0, UR4 ;  /* 0x0000000400007c02 */ /* 0x001fc80008000f00 */
[----:B------:R-:W-:Y:S01]  /*0100*/  IABS R7, R0 ;  /* 0x0000000000077213 */ /* 0x000fe20000000000 */
[----:B-1----:R-:W-:-:S03]  /*0110*/  UISETP.GE.AND UP0, UPT, UR7, 0x1, UPT ;  /* 0x000000010700788c */ /* 0x002fc6000bf06270 */
[----:B------:R-:W0:Y:S08]  /*0120*/  I2F.RP R2, R7 ;  /* 0x0000000700027306 */ /* 0x000e300000209400 */
[----:B0-----:R-:W0:Y:S02]  /*0130*/  MUFU.RCP R2, R2 ;  /* 0x0000000200027308 */ /* 0x001e240000001000 */
[----:B0-----:R-:W-:-:S06]  /*0140*/  IADD3 R4, PT, PT, R2, 0xffffffe, RZ ;  /* 0x0ffffffe02047810 */ /* 0x001fcc0007ffe0ff */
[----:B------:R0:W1:Y:S02]  /*0150*/  F2I.FTZ.U32.TRUNC.NTZ R5, R4 ;  /* 0x0000000400057305 */ /* 0x000064000021f000 */
[----:B0-----:R-:W-:Y:S01]  /*0160*/  HFMA2 R4, -RZ, RZ, 0, 0 ;  /* 0x00000000ff047431 */ /* 0x001fe200000001ff */
[----:B-1----:R-:W-:-:S05]  /*0170*/  IADD3 R6, PT, PT, RZ, -R5, RZ ;  /* 0x80000005ff067210 */ /* 0x002fca0007ffe0ff */
[----:B------:R-:W-:Y:S01]  /*0180*/  IMAD R9, R6, R7, RZ ;  /* 0x0000000706097224 */ /* 0x000fe200078e02ff */
[----:B------:R-:W-:-:S03]  /*0190*/  IABS R6, R3 ;  /* 0x0000000300067213 */ /* 0x000fc60000000000 */
[----:B------:R-:W-:-:S06]  /*01a0*/  IMAD.HI.U32 R5, R5, R9, R4 ;  /* 0x0000000905057227 */ /* 0x000fcc00078e0004 */
[----:B------:R-:W-:-:S05]  /*01b0*/  IMAD.HI.U32 R4, R5, R6, RZ ;  /* 0x0000000605047227 */ /* 0x000fca00078e00ff */
[----:B------:R-:W-:-:S05]  /*01c0*/  IADD3 R2, PT, PT, -R4, RZ, RZ ;  /* 0x000000ff04027210 */ /* 0x000fca0007ffe1ff */
[----:B------:R-:W-:-:S05]  /*01d0*/  IMAD R2, R7, R2, R6 ;  /* 0x0000000207027224 */ /* 0x000fca00078e0206 */
[----:B------:R-:W-:-:S13]  /*01e0*/  ISETP.GT.U32.AND P2, PT, R7, R2, PT ;  /* 0x000000020700720c */ /* 0x000fda0003f44070 */
[-C--:B------:R-:W-:Y:S02]  /*01f0*/  @!P2 IADD3 R2, PT, PT, R2, -R7.reuse, RZ ;  /* 0x800000070202a210 */ /* 0x080fe40007ffe0ff */
[----:B------:R-:W-:Y:S02]  /*0200*/  @!P2 IADD3 R4, PT, PT, R4, 0x1, RZ ;  /* 0x000000010404a810 */ /* 0x000fe40007ffe0ff */
[----:B------:R-:W-:Y:S02]  /*0210*/  ISETP.GE.U32.AND P0, PT, R2, R7, PT ;  /* 0x000000070200720c */ /* 0x000fe40003f06070 */
[----:B------:R-:W-:Y:S02]  /*0220*/  LOP3.LUT R2, R3, R0, RZ, 0x3c, !PT ;  /* 0x0000000003027212 */ /* 0x000fe400078e3cff */
[----:B------:R-:W-:Y:S02]  /*0230*/  ISETP.NE.AND P2, PT, R0, RZ, PT ;  /* 0x000000ff0000720c */ /* 0x000fe40003f45270 */
[----:B------:R-:W-:-:S07]  /*0240*/  ISETP.GE.AND P1, PT, R2, RZ, PT ;  /* 0x000000ff0200720c */ /* 0x000fce0003f26270 */
[----:B------:R-:W-:-:S06]  /*0250*/  @P0 IADD3 R4, PT, PT, R4, 0x1, RZ ;  /* 0x0000000104040810 */ /* 0x000fcc0007ffe0ff */
[----:B------:R-:W-:Y:S02]  /*0260*/  @!P1 IADD3 R4, PT, PT, -R4, RZ, RZ ;  /* 0x000000ff04049210 */ /* 0x000fe40007ffe1ff */
[----:B------:R-:W-:Y:S01]  /*0270*/  @!P2 LOP3.LUT R4, RZ, R0, RZ, 0x33, !PT ;  /* 0x00000000ff04a212 */ /* 0x000fe200078e33ff */
[----:B--2---:R-:W-:Y:S06]  /*0280*/  BRA.U !UP0, `(.L_x_15) ;  /* 0x00000031088c7547 */ /* 0x004fec000b800000 */
[----:B------:R-:W0:Y:S08]  /*0290*/  LDC.64 R8, c[0x0][0x390] ;  /* 0x0000e400ff087b82 */ /* 0x000e300000000a00 */
[----:B------:R-:W1:Y:S01]  /*02a0*/  LDC.64 R12, c[0x0][0x3a0] ;  /* 0x0000e800ff0c7b82 */ /* 0x000e620000000a00 */
[----:B0-----:R-:W-:-:S05]  /*02b0*/  IMAD.WIDE R8, R3, 0x4, R8 ;  /* 0x0000000403087825 */ /* 0x001fca00078e0208 */
[----:B------:R0:W5:Y:S01]  /*02c0*/  LDG.E R5, desc[UR8][R8.64] ;  /* 0x0000000808057981 */ /* 0x000162000c1e1900 */
[----:B-1----:R-:W-:-:S05]  /*02d0*/  IMAD.WIDE R12, R3, 0x4, R12 ;  /* 0x00000004030c7825 */ /* 0x002fca00078e020c */
[----:B------:R0:W5:Y:S01]  /*02e0*/  LDG.E R6, desc[UR8][R12.64] ;  /* 0x000000080c067981 */ /* 0x000162000c1e1900 */
[----:B------:R-:W-:Y:S01]  /*02f0*/  UISETP.GE.U32.AND UP0, UPT, UR7, 0x8, UPT ;  /* 0x000000080700788c */ /* 0x000fe2000bf06070 */
[----:B------:R-:W-:Y:S01]  /*0300*/  IMAD R2, R4, R0, RZ ;  /* 0x0000000004027224 */ /* 0x000fe200078e02ff */
[----:B------:R-:W-:Y:S01]  /*0310*/  MOV R11, RZ ;  /* 0x000000ff000b7202 */ /* 0x000fe20000000f00 */
[----:B------:R-:W-:-:S03]  /*0320*/  ULOP3.LUT UR5, UR7, 0x7, URZ, 0xc0, !UPT ;  /* 0x0000000707057892 */ /* 0x000fc6000f8ec0ff */
[----:B------:R-:W-:Y:S01]  /*0330*/  IADD3 R7, PT, PT, R3, -R2, RZ ;  /* 0x8000000203077210 */ /* 0x000fe20007ffe0ff */
[----:B------:R-:W-:Y:S02]  /*0340*/  UMOV UR4, URZ ;  /* 0x000000ff00047c82 */ /* 0x000fe40008000000 */
[----:B0-----:R-:W-:Y:S06]  /*0350*/  BRA.U !UP0, `(.L_x_16) ;  /* 0x0000001908507547 */ /* 0x001fec000b800000 */
[----:B------:R-:W0:Y:S01]  /*0360*/  LDC R8, c[0x0][0x3b8] ;  /* 0x0000ee00ff087b82 */ /* 0x000e220000000800 */
[----:B------:R-:W-:Y:S01]  /*0370*/  HFMA2 R11, -RZ, RZ, 0, 0 ;  /* 0x00000000ff0b7431 */ /* 0x000fe200000001ff */
[----:B------:R-:W-:Y:S02]  /*0380*/  ULOP3.LUT UR4, UR7, 0x7ffffff8, URZ, 0xc0, !UPT ;  /* 0x7ffffff807047892 */ /* 0x000fe4000f8ec0ff */
[----:B------:R-:W-:Y:S01]  /*0390*/  IMAD R9, R2, UR7, R7 ;  /* 0x0000000702097c24 */ /* 0x000fe2000f8e0207 */
[----:B------:R-:W1:Y:S03]  /*03a0*/  LDCU UR10, c[0x0][0x380] ;  /* 0x00007000ff0a77ac */ /* 0x000e660008000800 */
[----:B------:R-:W2:Y:S01]  /*03b0*/  LDC.64 R16, c[0x0][0x388] ;  /* 0x0000e200ff107b82 */ /* 0x000ea20000000a00 */
[----:B------:R-:W-:-:S07]  /*03c0*/  UIADD3 UR6, UPT, UPT, -UR4, URZ, URZ ;  /* 0x000000ff04067290 */ /* 0x000fce000fffe1ff */
[----:B------:R-:W3:Y:S05]  /*03d0*/  LDC.64 R14, c[0x0][0x398] ;  /* 0x0000e600ff0e7b82 */ /* 0x000eea0000000a00 */
.L_x_65:
[----:B--2---:R-:W-:-:S05]  /*03e0*/  IMAD.WIDE R18, R9, 0x4, R16 ;  /* 0x0000000409127825 */ /* 0x004fca00078e0210 */
[----:B------:R-:W2:Y:S01]  /*03f0*/  LDG.E R27, desc[UR8][R18.64] ;  /* 0x00000008121b7981 */ /* 0x000ea2000c1e1900 */
[----:B-----5:R-:W4:Y:S01]  /*0400*/  MUFU.RCP R0, R5 ;  /* 0x0000000500007308 */ /* 0x020f220000001000 */
[----:B------:R-:W-:Y:S01]  /*0410*/  UIADD3 UR6, UPT, UPT, UR6, 0x8, URZ ;  /* 0x0000000806067890 */ /* 0x000fe2000fffe0ff */
[----:B------:R-:W-:Y:S03]  /*0420*/  BSSY.RECONVERGENT B2, `(.L_x_17) ;  /* 0x000000d000027945 */ /* 0x000fe60003800200 */
[----:B------:R-:W-:Y:S01]  /*0430*/  UISETP.NE.AND UP0, UPT, UR6, URZ, UPT ;  /* 0x000000ff0600728c */ /* 0x000fe2000bf05270 */
[----:B----4-:R-:W-:-:S04]  /*0440*/  FFMA R13, -R5, R0, 1 ;  /* 0x3f800000050d7423 */ /* 0x010fc80000000100 */
[----:B------:R-:W-:Y:S01]  /*0450*/  FFMA R0, R0, R13, R0 ;  /* 0x0000000d00007223 */ /* 0x000fe20000000000 */
[----:B--2---:R-:W2:Y:S03]  /*0460*/  FCHK P0, R27, R5 ;  /* 0x000000051b007302 */ /* 0x004ea60000000000 */
[----:B------:R-:W-:-:S04]  /*0470*/  FFMA R13, R27, R0, RZ ;  /* 0x000000001b0d7223 */ /* 0x000fc800000000ff */
[----:B------:R-:W-:-:S04]  /*0480*/  FFMA R2, -R5, R13, R27 ;  /* 0x0000000d05027223 */ /* 0x000fc8000000011b */
[----:B------:R-:W-:Y:S01]  /*0490*/  FFMA R2, R0, R2, R13 ;  /* 0x0000000200027223 */ /* 0x000fe2000000000d */
[----:B--2---:R-:W-:Y:S06]  /*04a0*/  @!P0 BRA `(.L_x_18) ;  /* 0x0000000000108947 */ /* 0x004fec0003800000 */
[----:B------:R-:W-:Y:S02]  /*04b0*/  MOV R24, R5 ;  /* 0x0000000500187202 */ /* 0x000fe40000000f00 */
[----:B------:R-:W-:-:S07]  /*04c0*/  MOV R2, 0x4e0 ;  /* 0x000004e000027802 */ /* 0x000fce0000000f00 */
[----:B01-3--:R-:W-:Y:S05]  /*04d0*/  CALL.REL.NOINC `($__internal_1_$__cuda_sm3x_div_rn_noftz_f32_slowpath) ;  /* 0x0000003000087944 */ /* 0x00bfea0003c00000 */
[----:B------:R-:W-:-:S07]  /*04e0*/  MOV R2, R0 ;  /* 0x0000000000027202 */ /* 0x000fce0000000f00 */
.L_x_18:
[----:B-1----:R-:W-:Y:S05]  /*04f0*/  BSYNC.RECONVERGENT B2 ;  /* 0x0000000000027941 */ /* 0x002fea0003800200 */
.L_x_17:
[----:B------:R-:W1:Y:S01]  /*0500*/  MUFU.RCP R0, R5 ;  /* 0x0000000500007308 */ /* 0x000e620000001000 */
[----:B------:R-:W-:Y:S07]  /*0510*/  BSSY.RECONVERGENT B2, `(.L_x_19) ;  /* 0x000000c000027945 */ /* 0x000fee0003800200 */
[----:B------:R-:W2:Y:S01]  /*0520*/  FCHK P0, R2, R5 ;  /* 0x0000000502007302 */ /* 0x000ea20000000000 */
[----:B-1----:R-:W-:-:S04]  /*0530*/  FFMA R13, -R5, R0, 1 ;  /* 0x3f800000050d7423 */ /* 0x002fc80000000100 */
[----:B------:R-:W-:-:S04]  /*0540*/  FFMA R0, R0, R13, R0 ;  /* 0x0000000d00007223 */ /* 0x000fc80000000000 */
[----:B------:R-:W-:-:S04]  /*0550*/  FFMA R13, R0, R2, RZ ;  /* 0x00000002000d7223 */ /* 0x000fc800000000ff */
[----:B------:R-:W-:-:S04]  /*0560*/  FFMA R10, -R5, R13, R2 ;  /* 0x0000000d050a7223 */ /* 0x000fc80000000102 */
[----:B------:R-:W-:Y:S01]  /*0570*/  FFMA R0, R0, R10, R13 ;  /* 0x0000000a00007223 */ /* 0x000fe2000000000d */
[----:B--2---:R-:W-:Y:S06]  /*0580*/  @!P0 BRA `(.L_x_20) ;  /* 0x0000000000108947 */ /* 0x004fec0003800000 */
[----:B------:R-:W-:Y:S02]  /*0590*/  MOV R27, R2 ;  /* 0x00000002001b7202 */ /* 0x000fe40000000f00 */
[----:B------:R-:W-:Y:S02]  /*05a0*/  MOV R24, R5 ;  /* 0x0000000500187202 */ /* 0x000fe40000000f00 */
[----:B------:R-:W-:-:S07]  /*05b0*/  MOV R2, 0x5d0 ;  /* 0x000005d000027802 */ /* 0x000fce0000000f00 */
[----:B0--3--:R-:W-:Y:S05]  /*05c0*/  CALL.REL.NOINC `($__internal_1_$__cuda_sm3x_div_rn_noftz_f32_slowpath) ;  /* 0x0000002c00cc7944 */ /* 0x009fea0003c00000 */
.L_x_20:
[----:B------:R-:W-:Y:S05]  /*05d0*/  BSYNC.RECONVERGENT B2 ;  /* 0x0000000000027941 */ /* 0x000fea0003800200 */
.L_x_19:
[----:B---3--:R-:W-:-:S05]  /*05e0*/  IMAD.WIDE R12, R9, 0x4, R14 ;  /* 0x00000004090c7825 */ /* 0x008fca00078e020e */
[----:B------:R-:W2:Y:S01]  /*05f0*/  LDG.E R27, desc[UR8][R12.64] ;  /* 0x000000080c1b7981 */ /* 0x000ea2000c1e1900 */
[----:B------:R-:W1:Y:S01]  /*0600*/  MUFU.RCP R21, R6 ;  /* 0x0000000600157308 */ /* 0x000e620000001000 */
[----:B------:R-:W-:Y:S01]  /*0610*/  BSSY.RECONVERGENT B2, `(.L_x_21) ;  /* 0x000000d000027945 */ /* 0x000fe20003800200 */
[----:B------:R-:W-:Y:S01]  /*0620*/  FMUL R10, R0, -UR10 ;  /* 0x8000000a000a7c20 */ /* 0x000fe20008400000 */
[----:B-1----:R-:W-:-:S04]  /*0630*/  FFMA R2, -R6, R21, 1 ;  /* 0x3f80000006027423 */ /* 0x002fc80000000115 */
[----:B------:R-:W-:Y:S01]  /*0640*/  FFMA R2, R21, R2, R21 ;  /* 0x0000000215027223 */ /* 0x000fe20000000015 */
[----:B--2---:R-:W1:Y:S03]  /*0650*/  FCHK P0, R27, R6 ;  /* 0x000000061b007302 */ /* 0x004e660000000000 */
[----:B------:R-:W-:-:S04]  /*0660*/  FFMA R21, R27, R2, RZ ;  /* 0x000000021b157223 */ /* 0x000fc800000000ff */
[----:B------:R-:W-:-:S04]  /*0670*/  FFMA R20, -R6, R21, R27 ;  /* 0x0000001506147223 */ /* 0x000fc8000000011b */
[----:B------:R-:W-:Y:S01]  /*0680*/  FFMA R2, R2, R20, R21 ;  /* 0x0000001402027223 */ /* 0x000fe20000000015 */
[----:B-1----:R-:W-:Y:S06]  /*0690*/  @!P0 BRA `(.L_x_22) ;  /* 0x0000000000108947 */ /* 0x002fec0003800000 */
[----:B------:R-:W-:Y:S02]  /*06a0*/  MOV R24, R6 ;  /* 0x0000000600187202 */ /* 0x000fe40000000f00 */
[----:B------:R-:W-:-:S07]  /*06b0*/  MOV R2, 0x6d0 ;  /* 0x000006d000027802 */ /* 0x000fce0000000f00 */
[----:B0-----:R-:W-:Y:S05]  /*06c0*/  CALL.REL.NOINC `($__internal_1_$__cuda_sm3x_div_rn_noftz_f32_slowpath) ;  /* 0x0000002c008c7944 */ /* 0x001fea0003c00000 */
[----:B------:R-:W-:-:S07]  /*06d0*/  MOV R2, R0 ;  /* 0x0000000000027202 */ /* 0x000fce0000000f00 */
.L_x_22:
[----:B------:R-:W-:Y:S05]  /*06e0*/  BSYNC.RECONVERGENT B2 ;  /* 0x0000000000027941 */ /* 0x000fea0003800200 */
.L_x_21:
[----:B0-----:R-:W-:-:S05]  /*06f0*/  IMAD.WIDE R18, R8, 0x4, R18 ;  /* 0x0000000408127825 */ /* 0x001fca00078e0212 */
[----:B------:R-:W2:Y:S01]  /*0700*/  LDG.E R22, desc[UR8][R18.64] ;  /* 0x0000000812167981 */ /* 0x000ea2000c1e1900 */
[----:B------:R-:W0:Y:S01]  /*0710*/  MUFU.RCP R0, R5 ;  /* 0x0000000500007308 */ /* 0x000e220000001000 */
[----:B------:R-:W-:Y:S01]  /*0720*/  BSSY.RECONVERGENT B2, `(.L_x_23) ;  /* 0x000000e000027945 */ /* 0x000fe20003800200 */
[----:B------:R-:W-:Y:S01]  /*0730*/  FFMA R10, -R10, R2, R11 ;  /* 0x000000020a0a7223 */ /* 0x000fe2000000010b */
[----:B0-----:R-:W-:-:S04]  /*0740*/  FFMA R21, -R5, R0, 1 ;  /* 0x3f80000005157423 */ /* 0x001fc80000000100 */
[----:B------:R-:W-:Y:S01]  /*0750*/  FFMA R0, R0, R21, R0 ;  /* 0x0000001500007223 */ /* 0x000fe20000000000 */
[----:B--2---:R-:W0:Y:S03]  /*0760*/  FCHK P0, R22, R5 ;  /* 0x0000000516007302 */ /* 0x004e260000000000 */
[----:B------:R-:W-:-:S04]  /*0770*/  FFMA R20, R0, R22, RZ ;  /* 0x0000001600147223 */ /* 0x000fc800000000ff */
[----:B------:R-:W-:-:S04]  /*0780*/  FFMA R21, -R5, R20, R22 ;  /* 0x0000001405157223 */ /* 0x000fc80000000116 */
[----:B------:R-:W-:Y:S01]  /*0790*/  FFMA R27, R0, R21, R20 ;  /* 0x00000015001b7223 */ /* 0x000fe20000000014 */
[----:B0-----:R-:W-:Y:S06]  /*07a0*/  @!P0 BRA `(.L_x_24) ;  /* 0x0000000000148947 */ /* 0x001fec0003800000 */
[----:B------:R-:W-:Y:S02]  /*07b0*/  MOV R27, R22 ;  /* 0x00000016001b7202 */ /* 0x000fe40000000f00 */
[----:B------:R-:W-:Y:S02]  /*07c0*/  MOV R24, R5 ;  /* 0x0000000500187202 */ /* 0x000fe40000000f00 */
[----:B------:R-:W-:-:S07]  /*07d0*/  MOV R2, 0x7f0 ;  /* 0x000007f000027802 */ /* 0x000fce0000000f00 */
[----:B------:R-:W-:Y:S05]  /*07e0*/  CALL.REL.NOINC `($__internal_1_$__cuda_sm3x_div_rn_noftz_f32_slowpath) ;  /* 0x0000002c00447944 */ /* 0x000fea0003c00000 */
[----:B------:R-:W-:-:S07]  /*07f0*/  MOV R27, R0 ;  /* 0x00000000001b7202 */ /* 0x000fce0000000f00 */
.L_x_24:
[----:B------:R-:W-:Y:S05]  /*0800*/  BSYNC.RECONVERGENT B2 ;  /* 0x0000000000027941 */ /* 0x000fea0003800200 */
.L_x_23:
[----:B------:R-:W0:Y:S01]  /*0810*/  MUFU.RCP R0, R5 ;  /* 0x0000000500007308 */ /* 0x000e220000001000 */
[----:B------:R-:W-:Y:S07]  /*0820*/  BSSY.RECONVERGENT B2, `(.L_x_25) ;  /* 0x000000c000027945 */ /* 0x000fee0003800200 */
[----:B------:R-:W1:Y:S01]  /*0830*/  FCHK P0, R27, R5 ;  /* 0x000000051b007302 */ /* 0x000e620000000000 */
[----:B0-----:R-:W-:-:S04]  /*0840*/  FFMA R11, -R5, R0, 1 ;  /* 0x3f800000050b7423 */ /* 0x001fc80000000100 */
[----:B------:R-:W-:-:S04]  /*0850*/  FFMA R0, R0, R11, R0 ;  /* 0x0000000b00007223 */ /* 0x000fc80000000000 */
[----:B------:R-:W-:-:S04]  /*0860*/  FFMA R2, R0, R27, RZ ;  /* 0x0000001b00027223 */ /* 0x000fc800000000ff */
[----:B------:R-:W-:-:S04]  /*0870*/  FFMA R11, -R5, R2, R27 ;  /* 0x00000002050b7223 */ /* 0x000fc8000000011b */
[----:B------:R-:W-:Y:S01]  /*0880*/  FFMA R11, R0, R11, R2 ;  /* 0x0000000b000b7223 */ /* 0x000fe20000000002 */
[----:B-1----:R-:W-:Y:S06]  /*0890*/  @!P0 BRA `(.L_x_26) ;  /* 0x0000000000108947 */ /* 0x002fec0003800000 */
[----:B------:R-:W-:Y:S02]  /*08a0*/  MOV R24, R5 ;  /* 0x0000000500187202 */ /* 0x000fe40000000f00 */
[----:B------:R-:W-:-:S07]  /*08b0*/  MOV R2, 0x8d0 ;  /* 0x000008d000027802 */ /* 0x000fce0000000f00 */
[----:B------:R-:W-:Y:S05]  /*08c0*/  CALL.REL.NOINC `($__internal_1_$__cuda_sm3x_div_rn_noftz_f32_slowpath) ;  /* 0x0000002c000c7944 */ /* 0x000fea0003c00000 */
[----:B------:R-:W-:-:S07]  /*08d0*/  MOV R11, R0 ;  /* 0x00000000000b7202 */ /* 0x000fce0000000f00 */
.L_x_26:
[----:B------:R-:W-:Y:S05]  /*08e0*/  BSYNC.RECONVERGENT B2 ;  /* 0x0000000000027941 */ /* 0x000fea0003800200 */
.L_x_25:
[----:B------:R-:W-:-:S05]  /*08f0*/  IMAD.WIDE R12, R8, 0x4, R12 ;  /* 0x00000004080c7825 */ /* 0x000fca00078e020c */
[----:B------:R-:W2:Y:S01]  /*0900*/  LDG.E R27, desc[UR8][R12.64] ;  /* 0x000000080c1b7981 */ /* 0x000ea2000c1e1900 */
[----:B------:R-:W0:Y:S01]  /*0910*/  MUFU.RCP R21, R6 ;  /* 0x0000000600157308 */ /* 0x000e220000001000 */
[----:B------:R-:W-:Y:S01]  /*0920*/  BSSY.RECONVERGENT B2, `(.L_x_27) ;  /* 0x000000d000027945 */ /* 0x000fe20003800200 */
[----:B------:R-:W-:Y:S01]  /*0930*/  FMUL R11, R11, -UR10 ;  /* 0x8000000a0b0b7c20 */ /* 0x000fe20008400000 */
        /* <DEDUP_REMOVED lines=8> */
[----:B------:R-:W-:-:S07]  /*09c0*/  MOV R2, 0x9e0 ;  /* 0x000009e000027802 */ /* 0x000fce0000000f00 */
[----:B------:R-:W-:Y:S05]  /*09d0*/  CALL.REL.NOINC `($__internal_1_$__cuda_sm3x_div_rn_noftz_f32_slowpath) ;  /* 0x0000002800c87944 */ /* 0x000fea0003c00000 */
[----:B------:R-:W-:-:S07]  /*09e0*/  MOV R2, R0 ;  /* 0x0000000000027202 */ /* 0x000fce0000000f00 */
.L_x_28:
[----:B------:R-:W-:Y:S05]  /*09f0*/  BSYNC.RECONVERGENT B2 ;  /* 0x0000000000027941 */ /* 0x000fea0003800200 */
.L_x_27:
[----:B------:R-:W-:-:S05]  /*0a00*/  IMAD.WIDE R18, R8, 0x4, R18 ;  /* 0x0000000408127825 */ /* 0x000fca00078e0212 */
        /* <DEDUP_REMOVED lines=16> */
.L_x_30:
[----:B------:R-:W-:Y:S05]  /*0b10*/  BSYNC.RECONVERGENT B2 ;  /* 0x0000000000027941 */ /* 0x000fea0003800200 */
.L_x_29:
        /* <DEDUP_REMOVED lines=13> */
.L_x_32:
[----:B------:R-:W-:Y:S05]  /*0bf0*/  BSYNC.RECONVERGENT B2 ;  /* 0x0000000000027941 */ /* 0x000fea0003800200 */
.L_x_31:
        /* <DEDUP_REMOVED lines=16> */
.L_x_34:
[----:B------:R-:W-:Y:S05]  /*0d00*/  BSYNC.RECONVERGENT B2 ;  /* 0x0000000000027941 */ /* 0x000fea0003800200 */
.L_x_33:
        /* <DEDUP_REMOVED lines=17> */
.L_x_36:
[----:B------:R-:W-:Y:S05]  /*0e20*/  BSYNC.RECONVERGENT B2 ;  /* 0x0000000000027941 */ /* 0x000fea0003800200 */
.L_x_35:
        /* <DEDUP_REMOVED lines=13> */
.L_x_38:
[----:B------:R-:W-:Y:S05]  /*0f00*/  BSYNC.RECONVERGENT B2 ;  /* 0x0000000000027941 */ /* 0x000fea0003800200 */
.L_x_37:
        /* <DEDUP_REMOVED lines=16> */
.L_x_40:
[----:B------:R-:W-:Y:S05]  /*1010*/  BSYNC.RECONVERGENT B2 ;  /* 0x0000000000027941 */ /* 0x000fea0003800200 */
.L_x_39:
        /* <DEDUP_REMOVED lines=17> */
.L_x_42:
[----:B------:R-:W-:Y:S05]  /*1130*/  BSYNC.RECONVERGENT B2 ;  /* 0x0000000000027941 */ /* 0x000fea0003800200 */
.L_x_41:
        /* <DEDUP_REMOVED lines=13> */
.L_x_44:
[----:B------:R-:W-:Y:S05]  /*1210*/  BSYNC.RECONVERGENT B2 ;  /* 0x0000000000027941 */ /* 0x000fea0003800200 */
.L_x_43:
        /* <DEDUP_REMOVED lines=16> */
.L_x_46:
[----:B------:R-:W-:Y:S05]  /*1320*/  BSYNC.RECONVERGENT B2 ;  /* 0x0000000000027941 */ /* 0x000fea0003800200 */
.L_x_45:
        /* <DEDUP_REMOVED lines=17> */
.L_x_48:
[----:B------:R-:W-:Y:S05]  /*1440*/  BSYNC.RECONVERGENT B2 ;  /* 0x0000000000027941 */ /* 0x000fea0003800200 */
.L_x_47:
        /* <DEDUP_REMOVED lines=13> */
.L_x_50:
[----:B------:R-:W-:Y:S05]  /*1520*/  BSYNC.RECONVERGENT B2 ;  /* 0x0000000000027941 */ /* 0x000fea0003800200 */
.L_x_49:
        /* <DEDUP_REMOVED lines=16> */
.L_x_52:
[----:B------:R-:W-:Y:S05]  /*1630*/  BSYNC.RECONVERGENT B2 ;  /* 0x0000000000027941 */ /* 0x000fea0003800200 */
.L_x_51:
        /* <DEDUP_REMOVED lines=17> */
.L_x_54:
[----:B------:R-:W-:Y:S05]  /*1750*/  BSYNC.RECONVERGENT B2 ;  /* 0x0000000000027941 */ /* 0x000fea0003800200 */
.L_x_53:
        /* <DEDUP_REMOVED lines=13> */
.L_x_56:
[----:B------:R-:W-:Y:S05]  /*1830*/  BSYNC.RECONVERGENT B2 ;  /* 0x0000000000027941 */ /* 0x000fea0003800200 */
.L_x_55:
        /* <DEDUP_REMOVED lines=16> */
.L_x_58:
[----:B------:R-:W-:Y:S05]  /*1940*/  BSYNC.RECONVERGENT B2 ;  /* 0x0000000000027941 */ /* 0x000fea0003800200 */
.L_x_57:
[----:B------:R-:W-:-:S06]  /*1950*/  IMAD.WIDE R18, R8, 0x4, R18 ;  /* 0x0000000408127825 */ /* 0x000fcc00078e0212 */
        /* <DEDUP_REMOVED lines=16> */
.L_x_60:
[----:B------:R-:W-:Y:S05]  /*1a60*/  BSYNC.RECONVERGENT B2 ;  /* 0x0000000000027941 */ /* 0x000fea0003800200 */
.L_x_59:
        /* <DEDUP_REMOVED lines=13> */
.L_x_62:
[----:B------:R-:W-:Y:S05]  /*1b40*/  BSYNC.RECONVERGENT B2 ;  /* 0x0000000000027941 */ /* 0x000fea0003800200 */
.L_x_61:
        /* <DEDUP_REMOVED lines=16> */
.L_x_64:
[----:B------:R-:W-:Y:S05]  /*1c50*/  BSYNC.RECONVERGENT B2 ;  /* 0x0000000000027941 */ /* 0x000fea0003800200 */
.L_x_63:
[----:B------:R-:W-:Y:S01]  /*1c60*/  MOV R0, R8 ;  /* 0x0000000800007202 */ /* 0x000fe20000000f00 */
[----:B------:R-:W-:-:S03]  /*1c70*/  FFMA R11, -R10, R2, R11 ;  /* 0x000000020a0b7223 */ /* 0x000fc6000000010b */
[----:B------:R-:W-:Y:S01]  /*1c80*/  LEA R9, R0, R9, 0x3 ;  /* 0x0000000900097211 */ /* 0x000fe200078e18ff */
[----:B------:R-:W-:Y:S06]  /*1c90*/  BRA.U UP0, `(.L_x_65) ;  /* 0xffffffe500d07547 */ /* 0x000fec000b83ffff */
.L_x_16:
[----:B------:R-:W-:-:S09]  /*1ca0*/  UISETP.NE.AND UP0, UPT, UR5, URZ, UPT ;  /* 0x000000ff0500728c */ /* 0x000fd2000bf05270 */
[----:B------:R-:W-:Y:S05]  /*1cb0*/  BRA.U !UP0, `(.L_x_15) ;  /* 0x0000001908007547 */ /* 0x000fea000b800000 */
[----:B------:R-:W0:Y:S01]  /*1cc0*/  LDC R9, c[0x0][0x3b4] ;  /* 0x0000ed00ff097b82 */ /* 0x000e220000000800 */
[----:B------:R-:W-:Y:S01]  /*1cd0*/  UISETP.GE.U32.AND UP0, UPT, UR5, 0x4, UPT ;  /* 0x000000040500788c */ /* 0x000fe2000bf06070 */
[----:B0-----:R-:W-:-:S08]  /*1ce0*/  LOP3.LUT R8, R9, 0x3, RZ, 0xc0, !PT ;  /* 0x0000000309087812 */ /* 0x001fd000078ec0ff */
[----:B------:R-:W-:Y:S05]  /*1cf0*/  BRA.U !UP0, `(.L_x_66) ;  /* 0x0000000d08487547 */ /* 0x000fea000b800000 */
[----:B------:R-:W0:Y:S01]  /*1d00*/  LDC.64 R12, c[0x0][0x388] ;  /* 0x0000e200ff0c7b82 */ /* 0x000e220000000a00 */
[----:B------:R-:W-:-:S04]  /*1d10*/  IMAD R14, R4, R9, UR4 ;  /* 0x00000004040e7e24 */ /* 0x000fc8000f8e0209 */
[----:B------:R-:W-:-:S04]  /*1d20*/  IMAD R14, R14, R0, R7 ;  /* 0x000000000e0e7224 */ /* 0x000fc800078e0207 */
[----:B0-----:R-:W-:-:S05]  /*1d30*/  IMAD.WIDE R12, R14, 0x4, R12 ;  /* 0x000000040e0c7825 */ /* 0x001fca00078e020c */
[----:B------:R-:W2:Y:S01]  /*1d40*/  LDG.E R10, desc[UR8][R12.64] ;  /* 0x000000080c0a7981 */ /* 0x000ea2000c1e1900 */
[----:B-----5:R-:W0:Y:S01]  /*1d50*/  MUFU.RCP R0, R5 ;  /* 0x0000000500007308 */ /* 0x020e220000001000 */
[----:B------:R-:W-:Y:S01]  /*1d60*/  BSSY.RECONVERGENT B2, `(.L_x_67) ;  /* 0x000000d000027945 */ /* 0x000fe20003800200 */
[----:B0-----:R-:W-:-:S04]  /*1d70*/  FFMA R9, -R5, R0, 1 ;  /* 0x3f80000005097423 */ /* 0x001fc80000000100 */
[----:B------:R-:W-:Y:S02]  /*1d80*/  FFMA R0, R0, R9, R0 ;  /* 0x0000000900007223 */ /* 0x000fe40000000000 */
[----:B--2---:R-:W0:Y:S02]  /*1d90*/  FCHK P0, R10, R5 ;  /* 0x000000050a007302 */ /* 0x004e240000000000 */
        /* <DEDUP_REMOVED lines=9> */
.L_x_68:
[----:B------:R-:W-:Y:S05]  /*1e30*/  BSYNC.RECONVERGENT B2 ;  /* 0x0000000000027941 */ /* 0x000fea0003800200 */
.L_x_67:
        /* <DEDUP_REMOVED lines=13> */
.L_x_70:
[----:B------:R-:W-:Y:S05]  /*1f10*/  BSYNC.RECONVERGENT B2 ;  /* 0x0000000000027941 */ /* 0x000fea0003800200 */
.L_x_69:
[----:B------:R-:W0:Y:S01]  /*1f20*/  LDC.64 R16, c[0x0][0x398] ;  /* 0x0000e600ff107b82 */ /* 0x000e220000000a00 */
[----:B------:R-:W1:Y:S01]  /*1f30*/  MUFU.RCP R9, R6 ;  /* 0x0000000600097308 */ /* 0x000e620000001000 */
[----:B------:R-:W2:Y:S01]  /*1f40*/  LDCU UR6, c[0x0][0x380] ;  /* 0x00007000ff0677ac */ /* 0x000ea20008000800 */
[----:B0-----:R-:W-:-:S05]  /*1f50*/  IMAD.WIDE R14, R14, 0x4, R16 ;  /* 0x000000040e0e7825 */ /* 0x001fca00078e0210 */
[----:B------:R-:W3:Y:S01]  /*1f60*/  LDG.E R27, desc[UR8][R14.64] ;  /* 0x000000080e1b7981 */ /* 0x000ee2000c1e1900 */
[----:B-1----:R-:W-:Y:S01]  /*1f70*/  FFMA R0, -R6, R9, 1 ;  /* 0x3f80000006007423 */ /* 0x002fe20000000109 */
[----:B--2---:R-:W-:Y:S01]  /*1f80*/  FMUL R10, R10, -UR6 ;  /* 0x800000060a0a7c20 */ /* 0x004fe20008400000 */
[----:B------:R-:W-:Y:S02]  /*1f90*/  BSSY.RECONVERGENT B2, `(.L_x_71) ;  /* 0x000000b000027945 */ /* 0x000fe40003800200 */
[----:B------:R-:W-:Y:S01]  /*1fa0*/  FFMA R0, R9, R0, R9 ;  /* 0x0000000009007223 */ /* 0x000fe20000000009 */
[----:B---3--:R-:W0:Y:S03]  /*1fb0*/  FCHK P0, R27, R6 ;  /* 0x000000061b007302 */ /* 0x008e260000000000 */
        /* <DEDUP_REMOVED lines=8> */
.L_x_72:
[----:B------:R-:W-:Y:S05]  /*2040*/  BSYNC.RECONVERGENT B2 ;  /* 0x0000000000027941 */ /* 0x000fea0003800200 */
.L_x_71:
[----:B------:R-:W0:Y:S02]  /*2050*/  LDC R9, c[0x0][0x3b8] ;  /* 0x0000ee00ff097b82 */ /* 0x000e240000000800 */
        /* <DEDUP_REMOVED lines=17> */
.L_x_74:
[----:B------:R-:W-:Y:S05]  /*2170*/  BSYNC.RECONVERGENT B2 ;  /* 0x0000000000027941 */ /* 0x000fea0003800200 */
.L_x_73:
        /* <DEDUP_REMOVED lines=13> */
.L_x_76:
[----:B------:R-:W-:Y:S05]  /*2250*/  BSYNC.RECONVERGENT B2 ;  /* 0x0000000000027941 */ /* 0x000fea0003800200 */
.L_x_75:
[----:B------:R-:W0:Y:S01]  /*2260*/  LDC R11, c[0x0][0x3b8] ;  /* 0x0000ee00ff0b7b82 */ /* 0x000e220000000800 */
[----:B------:R-:W1:Y:S01]  /*2270*/  LDCU UR6, c[0x0][0x380] ;  /* 0x00007000ff0677ac */ /* 0x000e620008000800 */
[----:B0-----:R-:W-:-:S05]  /*2280*/  IMAD.WIDE R14, R11, 0x4, R14 ;  /* 0x000000040b0e7825 */ /* 0x001fca00078e020e */
[----:B------:R-:W2:Y:S01]  /*2290*/  LDG.E R27, desc[UR8][R14.64] ;  /* 0x000000080e1b7981 */ /* 0x000ea2000c1e1900 */
[----:B------:R-:W0:Y:S01]  /*22a0*/  MUFU.RCP R11, R6 ;  /* 0x00000006000b7308 */ /* 0x000e220000001000 */
[----:B-1----:R-:W-:Y:S01]  /*22b0*/  FMUL R9, R9, -UR6 ;  /* 0x8000000609097c20 */ /* 0x002fe20008400000 */
[----:B------:R-:W-:Y:S01]  /*22c0*/  BSSY.RECONVERGENT B2, `(.L_x_77) ;  /* 0x000000c000027945 */ /* 0x000fe20003800200 */
        /* <DEDUP_REMOVED lines=11> */
.L_x_78:
[----:B------:R-:W-:Y:S05]  /*2380*/  BSYNC.RECONVERGENT B2 ;  /* 0x0000000000027941 */ /* 0x000fea0003800200 */
.L_x_77:
        /* <DEDUP_REMOVED lines=18> */
.L_x_80:
[----:B------:R-:W-:Y:S05]  /*24b0*/  BSYNC.RECONVERGENT B2 ;  /* 0x0000000000027941 */ /* 0x000fea0003800200 */
.L_x_79:
        /* <DEDUP_REMOVED lines=13> */
.L_x_82:
[----:B------:R-:W-:Y:S05]  /*2590*/  BSYNC.RECONVERGENT B2 ;  /* 0x0000000000027941 */ /* 0x000fea0003800200 */
.L_x_81:
        /* <DEDUP_REMOVED lines=18> */
.L_x_84:
[----:B------:R-:W-:Y:S05]  /*26c0*/  BSYNC.RECONVERGENT B2 ;  /* 0x0000000000027941 */ /* 0x000fea0003800200 */
.L_x_83:
[----:B------:R-:W0:Y:S02]  /*26d0*/  LDC R11, c[0x0][0x3b8] ;  /* 0x0000ee00ff0b7b82 */ /* 0x000e240000000800 */
[----:B0-----:R-:W-:-:S06]  /*26e0*/  IMAD.WIDE R12, R11, 0x4, R12 ;  /* 0x000000040b0c7825 */ /* 0x001fcc00078e020c */
        /* <DEDUP_REMOVED lines=16> */
.L_x_86:
[----:B------:R-:W-:Y:S05]  /*27f0*/  BSYNC.RECONVERGENT B2 ;  /* 0x0000000000027941 */ /* 0x000fea0003800200 */
.L_x_85:
        /* <DEDUP_REMOVED lines=13> */
.L_x_88:
[----:B------:R-:W-:Y:S05]  /*28d0*/  BSYNC.RECONVERGENT B2 ;  /* 0x0000000000027941 */ /* 0x000fea0003800200 */
.L_x_87:
        /* <DEDUP_REMOVED lines=17> */
.L_x_90:
[----:B------:R-:W-:Y:S05]  /*29f0*/  BSYNC.RECONVERGENT B2 ;  /* 0x0000000000027941 */ /* 0x000fea0003800200 */
.L_x_89:
[----:B------:R-:W-:Y:S01]  /*2a00*/  FFMA R11, -R10, R0, R9 ;  /* 0x000000000a0b7223 */ /* 0x000fe20000000109 */
[----:B------:R-:W-:-:S12]  /*2a10*/  UIADD3 UR4, UPT, UPT, UR4, 0x4, URZ ;  /* 0x0000000404047890 */ /* 0x000fd8000fffe0ff */
.L_x_66:
[----:B------:R-:W-:-:S13]  /*2a20*/  ISETP.NE.AND P0, PT, R8, RZ, PT ;  /* 0x000000ff0800720c */ /* 0x000fda0003f05270 */
[----:B------:R-:W-:Y:S05]  /*2a30*/  @!P0 BRA `(.L_x_15) ;  /* 0x0000000800a08947 */ /* 0x000fea0003800000 */
[----:B------:R-:W-:-:S13]  /*2a40*/  ISETP.NE.AND P0, PT, R8, 0x1, PT ;  /* 0x000000010800780c */ /* 0x000fda0003f05270 */
[----:B------:R-:W-:Y:S05]  /*2a50*/  @!P0 BRA `(.L_x_91) ;  /* 0x0000000400b08947 */ /* 0x000fea0003800000 */
[----:B------:R-:W0:Y:S01]  /*2a60*/  LDC R9, c[0x0][0x3b4] ;  /* 0x0000ed00ff097b82 */ /* 0x000e220000000800 */
[----:B------:R-:W1:Y:S07]  /*2a70*/  LDCU UR6, c[0x0][0x3b8] ;  /* 0x00007700ff0677ac */ /* 0x000e6e0008000800 */
[----:B------:R-:W2:Y:S01]  /*2a80*/  LDC.64 R12, c[0x0][0x388] ;  /* 0x0000e200ff0c7b82 */ /* 0x000ea20000000a00 */
[----:B0-----:R-:W-:-:S04]  /*2a90*/  IMAD R8, R4, R9, UR4 ;  /* 0x0000000404087e24 */ /* 0x001fc8000f8e0209 */
[----:B-1----:R-:W-:-:S04]  /*2aa0*/  IMAD R8, R8, UR6, R7 ;  /* 0x0000000608087c24 */ /* 0x002fc8000f8e0207 */
[----:B--2---:R-:W-:-:S05]  /*2ab0*/  IMAD.WIDE R12, R8, 0x4, R12 ;  /* 0x00000004080c7825 */ /* 0x004fca00078e020c */
        /* <DEDUP_REMOVED lines=15> */
.L_x_93:
[----:B------:R-:W-:Y:S05]  /*2bb0*/  BSYNC.RECONVERGENT B2 ;  /* 0x0000000000027941 */ /* 0x000fea0003800200 */
.L_x_92:
        /* <DEDUP_REMOVED lines=13> */
.L_x_95:
[----:B------:R-:W-:Y:S05]  /*2c90*/  BSYNC.RECONVERGENT B2 ;  /* 0x0000000000027941 */ /* 0x000fea0003800200 */
.L_x_94:
        /* <DEDUP_REMOVED lines=18> */
.L_x_97:
[----:B------:R-:W-:Y:S05]  /*2dc0*/  BSYNC.RECONVERGENT B2 ;  /* 0x0000000000027941 */ /* 0x000fea0003800200 */
.L_x_96:
        /* <DEDUP_REMOVED lines=18> */
.L_x_99:
[----:B------:R-:W-:Y:S05]  /*2ef0*/  BSYNC.RECONVERGENT B2 ;  /* 0x0000000000027941 */ /* 0x000fea0003800200 */
.L_x_98:
        /* <DEDUP_REMOVED lines=13> */
.L_x_101:
[----:B------:R-:W-:Y:S05]  /*2fd0*/  BSYNC.RECONVERGENT B2 ;  /* 0x0000000000027941 */ /* 0x000fea0003800200 */
.L_x_100:
        /* <DEDUP_REMOVED lines=17> */
.L_x_103:
[----:B------:R-:W-:Y:S05]  /*30f0*/  BSYNC.RECONVERGENT B2 ;  /* 0x0000000000027941 */ /* 0x000fea0003800200 */
.L_x_102:
[----:B------:R-:W-:Y:S01]  /*3100*/  FFMA R11, -R11, R0, R8 ;  /* 0x000000000b0b7223 */ /* 0x000fe20000000108 */
[----:B------:R-:W-:-:S12]  /*3110*/  UIADD3 UR4, UPT, UPT, UR4, 0x2, URZ ;  /* 0x0000000204047890 */ /* 0x000fd8000fffe0ff */
.L_x_91:
[----:B------:R-:W0:Y:S02]  /*3120*/  LDC R13, c[0x0][0x3b4] ;  /* 0x0000ed00ff0d7b82 */ /* 0x000e240000000800 */
[----:B0-----:R-:W-:-:S04]  /*3130*/  LOP3.LUT R0, R13, 0x1, RZ, 0xc0, !PT ;  /* 0x000000010d007812 */ /* 0x001fc800078ec0ff */
[----:B------:R-:W-:-:S13]  /*3140*/  ISETP.NE.U32.AND P0, PT, R0, 0x1, PT ;  /* 0x000000010000780c */ /* 0x000fda0003f05070 */
[----:B------:R-:W-:Y:S05]  /*3150*/  @P0 BRA `(.L_x_15) ;  /* 0x0000000000d80947 */ /* 0x000fea0003800000 */
[----:B------:R-:W0:Y:S01]  /*3160*/  LDC.64 R8, c[0x0][0x388] ;  /* 0x0000e200ff087b82 */ /* 0x000e220000000a00 */
[----:B------:R-:W1:Y:S01]  /*3170*/  LDCU UR6, c[0x0][0x3b8] ;  /* 0x00007700ff0677ac */ /* 0x000e620008000800 */
[----:B------:R-:W-:-:S04]  /*3180*/  IMAD R4, R4, R13, UR4 ;  /* 0x0000000404047e24 */ /* 0x000fc8000f8e020d */
[----:B-1----:R-:W-:-:S04]  /*3190*/  IMAD R7, R4, UR6, R7 ;  /* 0x0000000604077c24 */ /* 0x002fc8000f8e0207 */
[----:B0-----:R-:W-:-:S06]  /*31a0*/  IMAD.WIDE R8, R7, 0x4, R8 ;  /* 0x0000000407087825 */ /* 0x001fcc00078e0208 */
        /* <DEDUP_REMOVED lines=15> */
.L_x_105:
[----:B------:R-:W-:Y:S05]  /*32a0*/  BSYNC.RECONVERGENT B2 ;  /* 0x0000000000027941 */ /* 0x000fea0003800200 */
.L_x_104:
        /* <DEDUP_REMOVED lines=13> */
.L_x_107:
[----:B------:R-:W-:Y:S05]  /*3380*/  BSYNC.RECONVERGENT B2 ;  /* 0x0000000000027941 */ /* 0x000fea0003800200 */
.L_x_106:
        /* <DEDUP_REMOVED lines=17> */
.L_x_109:
[----:B------:R-:W-:Y:S05]  /*34a0*/  BSYNC.RECONVERGENT B2 ;  /* 0x0000000000027941 */ /* 0x000fea0003800200 */
.L_x_108:
[----:B------:R-:W-:-:S07]  /*34b0*/  FFMA R11, -R4, R0, R11 ;  /* 0x00000000040b7223 */ /* 0x000fce000000010b */
.L_x_15:
[----:B-----5:R-:W0:Y:S02]  /*34c0*/  LDC.64 R4, c[0x0][0x3a8] ;  /* 0x0000ea00ff047b82 */ /* 0x020e240000000a00 */
[----:B0-----:R-:W-:-:S05]  /*34d0*/  IMAD.WIDE R2, R3, 0x4, R4 ;  /* 0x0000000403027825 */ /* 0x001fca00078e0204 */
[----:B------:R-:W-:Y:S01]  /*34e0*/  STG.E desc[UR8][R2.64], R11 ;  /* 0x0000000b02007986 */ /* 0x000fe2000c101908 */
[----:B------:R-:W-:Y:S05]  /*34f0*/  EXIT ;  /* 0x000000000000794d */ /* 0x000fea0003800000 */
        .weak           $__internal_1_$__cuda_sm3x_div_rn_noftz_f32_slowpath
        .type           $__internal_1_$__cuda_sm3x_div_rn_noftz_f32_slowpath,@function
        .size           $__internal_1_$__cuda_sm3x_div_rn_noftz_f32_slowpath,(.L_x_217 - $__internal_1_$__cuda_sm3x_div_rn_noftz_f32_slowpath)
$__internal_1_$__cuda_sm3x_div_rn_noftz_f32_slowpath:
[----:B------:R-:W-:Y:S01]  /*3500*/  SHF.R.U32.HI R23, RZ, 0x17, R24 ;  /* 0x00000017ff177819 */ /* 0x000fe20000011618 */
[----:B------:R-:W-:Y:S01]  /*3510*/  BSSY.RECONVERGENT B0, `(.L_x_110) ;  /* 0x0000062000007945 */ /* 0x000fe20003800200 */
[----:B------:R-:W-:Y:S02]  /*3520*/  SHF.R.U32.HI R20, RZ, 0x17, R27 ;  /* 0x00000017ff147819 */ /* 0x000fe4000001161b */
[----:B------:R-:W-:Y:S02]  /*3530*/  LOP3.LUT R23, R23, 0xff, RZ, 0xc0, !PT ;  /* 0x000000ff17177812 */ /* 0x000fe400078ec0ff */
[----:B------:R-:W-:Y:S02]  /*3540*/  LOP3.LUT R20, R20, 0xff, RZ, 0xc0, !PT ;  /* 0x000000ff14147812 */ /* 0x000fe400078ec0ff */
[----:B------:R-:W-:Y:S02]  /*3550*/  IADD3 R0, PT, PT, R23, -0x1, RZ ;  /* 0xffffffff17007810 */ /* 0x000fe40007ffe0ff */
[----:B------:R-:W-:-:S02]  /*3560*/  IADD3 R21, PT, PT, R20, -0x1, RZ ;  /* 0xffffffff14157810 */ /* 0x000fc40007ffe0ff */
[----:B------:R-:W-:-:S04]  /*3570*/  ISETP.GT.U32.AND P0, PT, R0, 0xfd, PT ;  /* 0x000000fd0000780c */ /* 0x000fc80003f04070 */
[----:B------:R-:W-:-:S13]  /*3580*/  ISETP.GT.U32.OR P0, PT, R21, 0xfd, P0 ;  /* 0x000000fd1500780c */ /* 0x000fda0000704470 */
[----:B------:R-:W-:Y:S01]  /*3590*/  @!P0 MOV R22, RZ ;  /* 0x000000ff00168202 */ /* 0x000fe20000000f00 */
        /* <DEDUP_REMOVED lines=20> */
[----:B------:R-:W-:Y:S01]  /*36e0*/  @!P0 FFMA R27, R27, 1.84467440737095516160e+19, RZ ;  /* 0x5f8000001b1b8823 */ /* 0x000fe200000000ff */
[----:B------:R-:W-:Y:S01]  /*36f0*/  @!P0 MOV R22, 0xffffffc0 ;  /* 0xffffffc000168802 */ /* 0x000fe20000000f00 */
[----:B------:R-:W-:-:S03]  /*3700*/  @!P1 FFMA R24, R24, 1.84467440737095516160e+19, RZ ;  /* 0x5f80000018189823 */ /* 0x000fc600000000ff */
[----:B------:R-:W-:-:S07]  /*3710*/  @!P1 IADD3 R22, PT, PT, R22, 0x40, RZ ;  /* 0x0000004016169810 */ /* 0x000fce0007ffe0ff */
.L_x_111:
[----:B------:R-:W-:Y:S01]  /*3720*/  LEA R21, R23, 0xc0800000, 0x17 ;  /* 0xc080000017157811 */ /* 0x000fe200078eb8ff */
[----:B------:R-:W-:Y:S01]  /*3730*/  BSSY.RECONVERGENT B1, `(.L_x_116) ;  /* 0x0000036000017945 */ /* 0x000fe20003800200 */
[----:B------:R-:W-:Y:S02]  /*3740*/  IADD3 R20, PT, PT, R20, -0x7f, RZ ;  /* 0xffffff8114147810 */ /* 0x000fe40007ffe0ff */
[----:B------:R-:W-:Y:S02]  /*3750*/  IADD3 R28, PT, PT, -R21, R24, RZ ;  /* 0x00000018151c7210 */ /* 0x000fe40007ffe1ff */
[C---:B------:R-:W-:Y:S01]  /*3760*/  IADD3 R23, PT, PT, R20.reuse, 0x7f, -R23 ;  /* 0x0000007f14177810 */ /* 0x040fe20007ffe817 */
[----:B------:R-:W-:Y:S01]  /*3770*/  IMAD R0, R20, -0x800000, R27 ;  /* 0xff80000014007824 */ /* 0x000fe200078e021b */
[----:B------:R-:W0:Y:S01]  /*3780*/  MUFU.RCP R24, R28 ;  /* 0x0000001c00187308 */ /* 0x000e220000001000 */
[----:B------:R-:W-:Y:S01]  /*3790*/  FADD.FTZ R21, -R28, -RZ ;  /* 0x800000ff1c157221 */ /* 0x000fe20000010100 */
[----:B------:R-:W-:-:S03]  /*37a0*/  IADD3 R23, PT, PT, R23, R22, RZ ;  /* 0x0000001617177210 */ /* 0x000fc60007ffe0ff */
[----:B0-----:R-:W-:-:S04]  /*37b0*/  FFMA R25, R24, R21, 1 ;  /* 0x3f80000018197423 */ /* 0x001fc80000000015 */
[----:B------:R-:W-:-:S04]  /*37c0*/  FFMA R25, R24, R25, R24 ;  /* 0x0000001918197223 */ /* 0x000fc80000000018 */
[----:B------:R-:W-:-:S04]  /*37d0*/  FFMA R24, R0, R25, RZ ;  /* 0x0000001900187223 */ /* 0x000fc800000000ff */
[----:B------:R-:W-:-:S04]  /*37e0*/  FFMA R26, R21, R24, R0 ;  /* 0x00000018151a7223 */ /* 0x000fc80000000000 */
[----:B------:R-:W-:-:S04]  /*37f0*/  FFMA R26, R25, R26, R24 ;  /* 0x0000001a191a7223 */ /* 0x000fc80000000018 */
[----:B------:R-:W-:-:S04]  /*3800*/  FFMA R21, R21, R26, R0 ;  /* 0x0000001a15157223 */ /* 0x000fc80000000000 */
[----:B------:R-:W-:-:S05]  /*3810*/  FFMA R0, R25, R21, R26 ;  /* 0x0000001519007223 */ /* 0x000fca000000001a */
[----:B------:R-:W-:-:S04]  /*3820*/  SHF.R.U32.HI R20, RZ, 0x17, R0 ;  /* 0x00000017ff147819 */ /* 0x000fc80000011600 */
[----:B------:R-:W-:-:S04]  /*3830*/  LOP3.LUT R20, R20, 0xff, RZ, 0xc0, !PT ;  /* 0x000000ff14147812 */ /* 0x000fc800078ec0ff */
[----:B------:R-:W-:-:S04]  /*3840*/  IADD3 R20, PT, PT, R20, R23, RZ ;  /* 0x0000001714147210 */ /* 0x000fc80007ffe0ff */
        /* <DEDUP_REMOVED lines=10> */
[CCC-:B------:R-:W-:Y:S01]  /*38f0*/  FFMA.RZ R22, R25.reuse, R21.reuse, R26.reuse ;  /* 0x0000001519167223 */ /* 0x1c0fe2000000c01a */
[CCC-:B------:R-:W-:Y:S01]  /*3900*/  FFMA.RP R23, R25.reuse, R21.reuse, R26.reuse ;  /* 0x0000001519177223 */ /* 0x1c0fe2000000801a */
[----:B------:R-:W-:Y:S01]  /*3910*/  FFMA.RM R26, R25, R21, R26 ;  /* 0x00000015191a7223 */ /* 0x000fe2000000401a */
[----:B------:R-:W-:Y:S02]  /*3920*/  IADD3 R21, PT, PT, R20, 0x20, RZ ;  /* 0x0000002014157810 */ /* 0x000fe40007ffe0ff */
[----:B------:R-:W-:Y:S02]  /*3930*/  LOP3.LUT R22, R22, 0x7fffff, RZ, 0xc0, !PT ;  /* 0x007fffff16167812 */ /* 0x000fe400078ec0ff */
[----:B------:R-:W-:Y:S02]  /*3940*/  ISETP.NE.AND P2, PT, R20, RZ, PT ;  /* 0x000000ff1400720c */ /* 0x000fe40003f45270 */
[----:B------:R-:W-:Y:S02]  /*3950*/  LOP3.LUT R22, R22, 0x800000, RZ, 0xfc, !PT ;  /* 0x0080000016167812 */ /* 0x000fe400078efcff */
[----:B------:R-:W-:-:S02]  /*3960*/  ISETP.NE.AND P1, PT, R20, RZ, PT ;  /* 0x000000ff1400720c */ /* 0x000fc40003f25270 */
[----:B------:R-:W-:Y:S02]  /*3970*/  IADD3 R20, PT, PT, -R20, RZ, RZ ;  /* 0x000000ff14147210 */ /* 0x000fe40007ffe1ff */
[----:B------:R-:W-:Y:S02]  /*3980*/  SHF.L.U32 R21, R22, R21, RZ ;  /* 0x0000001516157219 */ /* 0x000fe400000006ff */
[----:B------:R-:W-:Y:S02]  /*3990*/  FSETP.NEU.FTZ.AND P0, PT, R23, R26, PT ;  /* 0x0000001a1700720b */ /* 0x000fe40003f1d000 */
[----:B------:R-:W-:Y:S02]  /*39a0*/  SEL R23, R20, RZ, P2 ;  /* 0x000000ff14177207 */ /* 0x000fe40001000000 */
[----:B------:R-:W-:Y:S02]  /*39b0*/  ISETP.NE.AND P1, PT, R21, RZ, P1 ;  /* 0x000000ff1500720c */ /* 0x000fe40000f25270 */
[----:B------:R-:W-:-:S02]  /*39c0*/  SHF.R.U32.HI R23, RZ, R23, R22 ;  /* 0x00000017ff177219 */ /* 0x000fc40000011616 */
[----:B------:R-:W-:Y:S02]  /*39d0*/  PLOP3.LUT P0, PT, P0, P1, PT, 0xf8, 0x8f ;  /* 0x00000000008f781c */ /* 0x000fe40000703f70 */
[----:B------:R-:W-:Y:S02]  /*39e0*/  SHF.R.U32.HI R21, RZ, 0x1, R23 ;  /* 0x00000001ff157819 */ /* 0x000fe40000011617 */
[----:B------:R-:W-:-:S04]  /*39f0*/  SEL R20, RZ, 0x1, !P0 ;  /* 0x00000001ff147807 */ /* 0x000fc80004000000 */
[----:B------:R-:W-:-:S04]  /*3a00*/  LOP3.LUT R20, R20, 0x1, R21, 0xf8, !PT ;  /* 0x0000000114147812 */ /* 0x000fc800078ef815 */
[----:B------:R-:W-:-:S04]  /*3a10*/  LOP3.LUT R20, R20, R23, RZ, 0xc0, !PT ;  /* 0x0000001714147212 */ /* 0x000fc800078ec0ff */
[----:B------:R-:W-:-:S04]  /*3a20*/  IADD3 R21, PT, PT, R21, R20, RZ ;  /* 0x0000001415157210 */ /* 0x000fc80007ffe0ff */
[----:B------:R-:W-:Y:S01]  /*3a30*/  LOP3.LUT R0, R21, R0, RZ, 0xfc, !PT ;  /* 0x0000000015007212 */ /* 0x000fe200078efcff */
[----:B------:R-:W-:Y:S06]  /*3a40*/  BRA `(.L_x_119) ;  /* 0x0000000000107947 */ /* 0x000fec0003800000 */
.L_x_118:
[----:B------:R-:W-:-:S04]  /*3a50*/  LOP3.LUT R0, R0, 0x80000000, RZ, 0xc0, !PT ;  /* 0x8000000000007812 */ /* 0x000fc800078ec0ff */
[----:B------:R-:W-:Y:S01]  /*3a60*/  LOP3.LUT R0, R0, 0x7f800000, RZ, 0xfc, !PT ;  /* 0x7f80000000007812 */ /* 0x000fe200078efcff */
[----:B------:R-:W-:Y:S06]  /*3a70*/  BRA `(.L_x_119) ;  /* 0x0000000000047947 */ /* 0x000fec0003800000 */
.L_x_117:
[----:B------:R-:W-:-:S07]  /*3a80*/  LEA R0, R23, R0, 0x17 ;  /* 0x0000000017007211 */ /* 0x000fce00078eb8ff */
.L_x_119:
[----:B------:R-:W-:Y:S05]  /*3a90*/  BSYNC.RECONVERGENT B1 ;  /* 0x0000000000017941 */ /* 0x000fea0003800200 */
.L_x_116:
[----:B------:R-:W-:Y:S05]  /*3aa0*/  BRA `(.L_x_120) ;  /* 0x0000000000207947 */ /* 0x000fea0003800000 */
.L_x_115:
[----:B------:R-:W-:-:S04]  /*3ab0*/  LOP3.LUT R24, R24, 0x80000000, R27, 0x48, !PT ;  /* 0x8000000018187812 */ /* 0x000fc800078e481b */
[----:B------:R-:W-:Y:S01]  /*3ac0*/  LOP3.LUT R0, R24, 0x7f800000, RZ, 0xfc, !PT ;  /* 0x7f80000018007812 */ /* 0x000fe200078efcff */
[----:B------:R-:W-:Y:S06]  /*3ad0*/  BRA `(.L_x_120) ;  /* 0x0000000000147947 */ /* 0x000fec0003800000 */
.L_x_114:
[----:B------:R-:W-:Y:S01]  /*3ae0*/  LOP3.LUT R0, R24, 0x80000000, R27, 0x48, !PT ;  /* 0x8000000018007812 */ /* 0x000fe200078e481b */
[----:B------:R-:W-:Y:S06]  /*3af0*/  BRA `(.L_x_120) ;  /* 0x00000000000c7947 */ /* 0x000fec0003800000 */
.L_x_113:
[----:B------:R-:W0:Y:S01]  /*3b00*/  MUFU.RSQ R0, -QNAN ;  /* 0xffc0000000007908 */ /* 0x000e220000001400 */
[----:B------:R-:W-:Y:S05]  /*3b10*/  BRA `(.L_x_120) ;  /* 0x0000000000047947 */ /* 0x000fea0003800000 */
.L_x_112:
[----:B------:R-:W-:-:S07]  /*3b20*/  FADD.FTZ R0, R27, R24 ;  /* 0x000000181b007221 */ /* 0x000fce0000010000 */
.L_x_120:
[----:B------:R-:W-:Y:S05]  /*3b30*/  BSYNC.RECONVERGENT B0 ;  /* 0x0000000000007941 */ /* 0x000fea0003800200 */
.L_x_110:
[----:B------:R-:W-:Y:S01]  /*3b40*/  HFMA2 R21, -RZ, RZ, 0, 0 ;  /* 0x00000000ff157431 */ /* 0x000fe200000001ff */
[----:B------:R-:W-:-:S04]  /*3b50*/  MOV R20, R2 ;  /* 0x0000000200147202 */ /* 0x000fc80000000f00 */
[----:B0-----:R-:W-:Y:S05]  /*3b60*/  RET.REL.NODEC R20 `(cosine_similarity_loss_back2) ;  /* 0xffffffc414247950 */ /* 0x001fea0003c3ffff */
.L_x_121:
        /* <DEDUP_REMOVED lines=9> */
.L_x_217:


//--------------------- .text.cosine_similarity_loss_back1 --------------------------
	.section	.text.cosine_similarity_loss_back1,"ax",@progbits
	.align	128
        .global         cosine_similarity_loss_back1
        .type           cosine_similarity_loss_back1,@function
        .size           cosine_similarity_loss_back1,(.L_x_218 - cosine_similarity_loss_back1)
        .other          cosine_similarity_loss_back1,@"STO_CUDA_ENTRY STV_DEFAULT"
cosine_similarity_loss_back1:
.text.cosine_similarity_loss_back1:
        /* <DEDUP_REMOVED lines=11> */
[----:B------:R-:W0:Y:S02]  /*00b0*/  LDCU UR4, c[0x0][0x3b8] ;  /* 0x00007700ff0477ac */ /* 0x000e240008000800 */
[----:B0-----:R-:W-:-:S04]  /*00c0*/  MOV R5, UR4 ;  /* 0x0000000400057c02 */ /* 0x001fc80008000f00 */
[----:B------:R-:W-:-:S04]  /*00d0*/  IABS R7, R5 ;  /* 0x0000000500077213 */ /* 0x000fc80000000000 */
        /* <DEDUP_REMOVED lines=8> */
[----:B------:R-:W-:Y:S01]  /*0160*/  IMAD.HI.U32 R3, R3, R9, R2 ;  /* 0x0000000903037227 */ /* 0x000fe200078e0002 */
[----:B------:R-:W-:-:S04]  /*0170*/  LOP3.LUT R2, R6, R5, RZ, 0x3c, !PT ;  /* 0x0000000506027212 */ /* 0x000fc800078e3cff */
[----:B------:R-:W-:Y:S01]  /*0180*/  ISETP.GE.AND P0, PT, R2, RZ, PT ;  /* 0x000000ff0200720c */ /* 0x000fe20003f06270 */
[----:B------:R-:W-:Y:S02]  /*0190*/  IMAD.HI.U32 R22, R3, R4, RZ ;  /* 0x0000000403167227 */ /* 0x000fe400078e00ff */
[----:B------:R-:W0:Y:S03]  /*01a0*/  LDC R3, c[0x0][0x3b4] ;  /* 0x0000ed00ff037b82 */ /* 0x000e260000000800 */
[----:B------:R-:W-:-:S05]  /*01b0*/  IADD3 R0, PT, PT, -R22, RZ, RZ ;  /* 0x000000ff16007210 */ /* 0x000fca0007ffe1ff */
[----:B------:R-:W-:-:S05]  /*01c0*/  IMAD R0, R7, R0, R4 ;  /* 0x0000000007007224 */ /* 0x000fca00078e0204 */
[----:B------:R-:W-:Y:S02]  /*01d0*/  ISETP.GT.U32.AND P2, PT, R7, R0, PT ;  /* 0x000000000700720c */ /* 0x000fe40003f44070 */
[----:B0-----:R-:W-:-:S11]  /*01e0*/  ISETP.GE.AND P3, PT, R3, 0x1, PT ;  /* 0x000000010300780c */ /* 0x001fd60003f66270 */
[----:B------:R-:W-:-:S04]  /*01f0*/  @!P2 IADD3 R0, PT, PT, R0, -R7, RZ ;  /* 0x800000070000a210 */ /* 0x000fc80007ffe0ff */
[----:B------:R-:W-:Y:S01]  /*0200*/  ISETP.GE.U32.AND P1, PT, R0, R7, PT ;  /* 0x000000070000720c */ /* 0x000fe20003f26070 */
[----:B------:R-:W-:-:S12]  /*0210*/  @!P3 EXIT ;  /* 0x000000000000b94d */ /* 0x000fd80003800000 */
[----:B------:R-:W0:Y:S01]  /*0220*/  LDC.64 R10, c[0x0][0x3a0] ;  /* 0x0000e800ff0a7b82 */ /* 0x000e220000000a00 */
[----:B------:R-:W-:Y:S01]  /*0230*/  @!P2 IADD3 R22, PT, PT, R22, 0x1, RZ ;  /* 0x000000011616a810 */ /* 0x000fe20007ffe0ff */
[----:B------:R-:W1:Y:S01]  /*0240*/  LDCU.64 UR6, c[0x0][0x358] ;  /* 0x00006b00ff0677ac */ /* 0x000e620008000a00 */
[----:B------:R-:W-:Y:S02]  /*0250*/  ISETP.NE.AND P2, PT, R5, RZ, PT ;  /* 0x000000ff0500720c */ /* 0x000fe40003f45270 */
[----:B------:R-:W-:Y:S02]  /*0260*/  @P1 IADD3 R22, PT, PT, R22, 0x1, RZ ;  /* 0x0000000116161810 */ /* 0x000fe40007ffe0ff */
[C---:B------:R-:W-:Y:S01]  /*0270*/  LOP3.LUT R8, R3.reuse, 0x7, RZ, 0xc0, !PT ;  /* 0x0000000703087812 */ /* 0x040fe200078ec0ff */
[----:B------:R-:W2:Y:S01]  /*0280*/  LDC.64 R12, c[0x0][0x390] ;  /* 0x0000e400ff0c7b82 */ /* 0x000ea20000000a00 */
[----:B------:R-:W-:Y:S02]  /*0290*/  @!P0 IADD3 R22, PT, PT, -R22, RZ, RZ ;  /* 0x000000ff16168210 */ /* 0x000fe40007ffe1ff */
[----:B------:R-:W-:-:S02]  /*02a0*/  ISETP.GE.U32.AND P0, PT, R3, 0x8, PT ;  /* 0x000000080300780c */ /* 0x000fc40003f06070 */
[----:B------:R-:W-:-:S03]  /*02b0*/  MOV R7, RZ ;  /* 0x000000ff00077202 */ /* 0x000fc60000000f00 */
[----:B------:R-:W-:-:S05]  /*02c0*/  @!P2 LOP3.LUT R22, RZ, R5, RZ, 0x33, !PT ;  /* 0x00000005ff16a212 */ /* 0x000fca00078e33ff */
[----:B------:R-:W-:Y:S02]  /*02d0*/  IMAD R9, R22, R5, RZ ;  /* 0x0000000516097224 */ /* 0x000fe400078e02ff */
[----:B0-----:R-:W-:-:S04]  /*02e0*/  IMAD.WIDE R10, R6, 0x4, R10 ;  /* 0x00000004060a7825 */ /* 0x001fc800078e020a */
[C---:B--2---:R-:W-:Y:S01]  /*02f0*/  IMAD.WIDE R12, R6.reuse, 0x4, R12 ;  /* 0x00000004060c7825 */ /* 0x044fe200078e020c */
[----:B------:R-:W-:Y:S01]  /*0300*/  IADD3 R6, PT, PT, R6, -R9, RZ ;  /* 0x8000000906067210 */ /* 0x000fe20007ffe0ff */
[----:B-1----:R-:W-:Y:S06]  /*0310*/  @!P0 BRA `(.L_x_122) ;  /* 0x00000010004c8947 */ /* 0x002fec0003800000 */
[----:B------:R-:W0:Y:S01]  /*0320*/  LDC R5, c[0x0][0x3b8] ;  /* 0x0000ee00ff057b82 */ /* 0x000e220000000800 */
[----:B------:R-:W-:Y:S01]  /*0330*/  LOP3.LUT R7, R3, 0x7ffffff8, RZ, 0xc0, !PT ;  /* 0x7ffffff803077812 */ /* 0x000fe200078ec0ff */
[----:B------:R-:W-:Y:S01]  /*0340*/  IMAD R4, R9, R3, R6 ;  /* 0x0000000309047224 */ /* 0x000fe200078e0206 */
[----:B------:R-:W1:Y:S02]  /*0350*/  LDCU UR4, c[0x0][0x380] ;  /* 0x00007000ff0477ac */ /* 0x000e640008000800 */
[----:B------:R-:W-:-:S03]  /*0360*/  IADD3 R2, PT, PT, -R7, RZ, RZ ;  /* 0x000000ff07027210 */ /* 0x000fc60007ffe1ff */
[----:B------:R-:W2:Y:S08]  /*0370*/  LDC.64 R14, c[0x0][0x398] ;  /* 0x0000e600ff0e7b82 */ /* 0x000eb00000000a00 */
[----:B------:R-:W3:Y:S02]  /*0380*/  LDC.64 R16, c[0x0][0x3a8] ;  /* 0x0000ea00ff107b82 */ /* 0x000ee40000000a00 */
.L_x_155:
[----:B----4-:R-:W4:Y:S01]  /*0390*/  LDG.E R0, desc[UR6][R10.64] ;  /* 0x000000060a007981 */ /* 0x010f22000c1e1900 */
[----:B--2---:R-:W-:-:S05]  /*03a0*/  IMAD.WIDE R18, R4, 0x4, R14 ;  /* 0x0000000404127825 */ /* 0x004fca00078e020e */
[----:B------:R-:W2:Y:S01]  /*03b0*/  LDG.E R3, desc[UR6][R18.64] ;  /* 0x0000000612037981 */ /* 0x000ea2000c1e1900 */
[----:B------:R-:W-:Y:S01]  /*03c0*/  IADD3 R2, PT, PT, R2, 0x8, RZ ;  /* 0x0000000802027810 */ /* 0x000fe20007ffe0ff */
[----:B------:R-:W-:Y:S03]  /*03d0*/  BSSY.RECONVERGENT B2, `(.L_x_123) ;  /* 0x000000d000027945 */ /* 0x000fe60003800200 */
[----:B------:R-:W-:Y:S01]  /*03e0*/  ISETP.NE.AND P2, PT, R2, RZ, PT ;  /* 0x000000ff0200720c */ /* 0x000fe20003f45270 */
[----:B----4-:R-:W4:Y:S08]  /*03f0*/  MUFU.RCP R9, R0 ;  /* 0x0000000000097308 */ /* 0x010f300000001000 */
[----:B--2---:R-:W2:Y:S01]  /*0400*/  FCHK P0, R3, R0 ;  /* 0x0000000003007302 */ /* 0x004ea20000000000 */
[----:B----4-:R-:W-:-:S04]  /*0410*/  FFMA R20, -R0, R9, 1 ;  /* 0x3f80000000147423 */ /* 0x010fc80000000109 */
[----:B------:R-:W-:-:S04]  /*0420*/  FFMA R20, R9, R20, R9 ;  /* 0x0000001409147223 */ /* 0x000fc80000000009 */
[----:B------:R-:W-:-:S04]  /*0430*/  FFMA R9, R3, R20, RZ ;  /* 0x0000001403097223 */ /* 0x000fc800000000ff */
[----:B------:R-:W-:-:S04]  /*0440*/  FFMA R21, -R0, R9, R3 ;  /* 0x0000000900157223 */ /* 0x000fc80000000103 */
[----:B------:R-:W-:Y:S01]  /*0450*/  FFMA R9, R20, R21, R9 ;  /* 0x0000001514097223 */ /* 0x000fe20000000009 */
[----:B--2---:R-:W-:Y:S06]  /*0460*/  @!P0 BRA `(.L_x_124) ;  /* 0x00000000000c8947 */ /* 0x004fec0003800000 */
[----:B------:R-:W-:-:S07]  /*0470*/  MOV R24, 0x490 ;  /* 0x0000049000187802 */ /* 0x000fce0000000f00 */
[----:B01-3--:R-:W-:Y:S05]  /*0480*/  CALL.REL.NOINC `($__internal_2_$__cuda_sm3x_div_rn_noftz_f32_slowpath) ;  /* 0x0000002000387944 */ /* 0x00bfea0003c00000 */
[----:B------:R-:W-:-:S07]  /*0490*/  MOV R9, R0 ;  /* 0x0000000000097202 */ /* 0x000fce0000000f00 */
.L_x_124:
[----:B-1----:R-:W-:Y:S05]  /*04a0*/  BSYNC.RECONVERGENT B2 ;  /* 0x0000000000027941 */ /* 0x002fea0003800200 */
.L_x_123:
[----:B------:R-:W2:Y:S01]  /*04b0*/  LDG.E R0, desc[UR6][R12.64] ;  /* 0x000000060c007981 */ /* 0x000ea2000c1e1900 */
[----:B------:R-:W-:Y:S01]  /*04c0*/  FMUL R3, R9, -UR4 ;  /* 0x8000000409037c20 */ /* 0x000fe20008400000 */
[----:B------:R-:W-:Y:S01]  /*04d0*/  BSSY.RECONVERGENT B2, `(.L_x_125) ;  /* 0x000000c000027945 */ /* 0x000fe20003800200 */
[----:B--2---:R-:W1:Y:S08]  /*04e0*/  MUFU.RCP R21, R0 ;  /* 0x0000000000157308 */ /* 0x004e700000001000 */
[----:B------:R-:W2:Y:S01]  /*04f0*/  FCHK P0, R3, R0 ;  /* 0x0000000003007302 */ /* 0x000ea20000000000 */
[----:B-1----:R-:W-:-:S04]  /*0500*/  FFMA R20, -R0, R21, 1 ;  /* 0x3f80000000147423 */ /* 0x002fc80000000115 */
[----:B------:R-:W-:-:S04]  /*0510*/  FFMA R20, R21, R20, R21 ;  /* 0x0000001415147223 */ /* 0x000fc80000000015 */
[----:B------:R-:W-:-:S04]  /*0520*/  FFMA R9, R3, R20, RZ ;  /* 0x0000001403097223 */ /* 0x000fc800000000ff */
[----:B------:R-:W-:-:S04]  /*0530*/  FFMA R21, -R0, R9, R3 ;  /* 0x0000000900157223 */ /* 0x000fc80000000103 */
[----:B------:R-:W-:Y:S01]  /*0540*/  FFMA R9, R20, R21, R9 ;  /* 0x0000001514097223 */ /* 0x000fe20000000009 */
[----:B--2---:R-:W-:Y:S06]  /*0550*/  @!P0 BRA `(.L_x_126) ;  /* 0x00000000000c8947 */ /* 0x004fec0003800000 */
[----:B------:R-:W-:-:S07]  /*0560*/  MOV R24, 0x580 ;  /* 0x0000058000187802 */ /* 0x000fce0000000f00 */
[----:B0--3--:R-:W-:Y:S05]  /*0570*/  CALL.REL.NOINC `($__internal_2_$__cuda_sm3x_div_rn_noftz_f32_slowpath) ;  /* 0x0000001c00fc7944 */ /* 0x009fea0003c00000 */
[----:B------:R-:W-:-:S07]  /*0580*/  MOV R9, R0 ;  /* 0x0000000000097202 */ /* 0x000fce0000000f00 */
.L_x_126:
[----:B------:R-:W-:Y:S05]  /*0590*/  BSYNC.RECONVERGENT B2 ;  /* 0x0000000000027941 */ /* 0x000fea0003800200 */
.L_x_125:
[----:B---3--:R-:W-:-:S05]  /*05a0*/  IMAD.WIDE R20, R4, 0x4, R16 ;  /* 0x0000000404147825 */ /* 0x008fca00078e0210 */
[----:B------:R1:W-:Y:S04]  /*05b0*/  STG.E desc[UR6][R20.64], R9 ;  /* 0x0000000914007986 */ /* 0x0003e8000c101906 */
[----:B------:R-:W2:Y:S01]  /*05c0*/  LDG.E R0, desc[UR6][R10.64] ;  /* 0x000000060a007981 */ /* 0x000ea2000c1e1900 */
[----:B0-----:R-:W-:-:S05]  /*05d0*/  IMAD.WIDE R18, R5, 0x4, R18 ;  /* 0x0000000405127825 */ /* 0x001fca00078e0212 */
[----:B------:R-:W3:Y:S01]  /*05e0*/  LDG.E R3, desc[UR6][R18.64] ;  /* 0x0000000612037981 */ /* 0x000ee2000c1e1900 */
[----:B------:R-:W-:Y:S01]  /*05f0*/  BSSY.RECONVERGENT B2, `(.L_x_127) ;  /* 0x000000c000027945 */ /* 0x000fe20003800200 */
[----:B--2---:R-:W0:Y:S08]  /*0600*/  MUFU.RCP R23, R0 ;  /* 0x0000000000177308 */ /* 0x004e300000001000 */
[----:B---3--:R-:W2:Y:S01]  /*0610*/  FCHK P0, R3, R0 ;  /* 0x0000000003007302 */ /* 0x008ea20000000000 */
[----:B0-----:R-:W-:-:S04]  /*0620*/  FFMA R24, -R0, R23, 1 ;  /* 0x3f80000000187423 */ /* 0x001fc80000000117 */
[----:B------:R-:W-:-:S04]  /*0630*/  FFMA R24, R23, R24, R23 ;  /* 0x0000001817187223 */ /* 0x000fc80000000017 */
[----:B------:R-:W-:-:S04]  /*0640*/  FFMA R23, R3, R24, RZ ;  /* 0x0000001803177223 */ /* 0x000fc800000000ff */
[----:B------:R-:W-:-:S04]  /*0650*/  FFMA R25, -R0, R23, R3 ;  /* 0x0000001700197223 */ /* 0x000fc80000000103 */
[----:B------:R-:W-:Y:S01]  /*0660*/  FFMA R23, R24, R25, R23 ;  /* 0x0000001918177223 */ /* 0x000fe20000000017 */
[----:B-12---:R-:W-:Y:S06]  /*0670*/  @!P0 BRA `(.L_x_128) ;  /* 0x00000000000c8947 */ /* 0x006fec0003800000 */
[----:B------:R-:W-:-:S07]  /*0680*/  MOV R24, 0x6a0 ;  /* 0x000006a000187802 */ /* 0x000fce0000000f00 */
[----:B------:R-:W-:Y:S05]  /*0690*/  CALL.REL.NOINC `($__internal_2_$__cuda_sm3x_div_rn_noftz_f32_slowpath) ;  /* 0x0000001c00b47944 */ /* 0x000fea0003c00000 */
[----:B------:R-:W-:-:S07]  /*06a0*/  MOV R23, R0 ;  /* 0x0000000000177202 */ /* 0x000fce0000000f00 */
.L_x_128:
[----:B------:R-:W-:Y:S05]  /*06b0*/  BSYNC.RECONVERGENT B2 ;  /* 0x0000000000027941 */ /* 0x000fea0003800200 */
.L_x_127:
[----:B------:R-:W2:Y:S01]  /*06c0*/  LDG.E R0, desc[UR6][R12.64] ;  /* 0x000000060c007981 */ /* 0x000ea2000c1e1900 */
[----:B------:R-:W-:Y:S01]  /*06d0*/  FMUL R3, R23, -UR4 ;  /* 0x8000000417037c20 */ /* 0x000fe20008400000 */
[----:B------:R-:W-:Y:S01]  /*06e0*/  BSSY.RECONVERGENT B2, `(.L_x_129) ;  /* 0x000000c000027945 */ /* 0x000fe20003800200 */
[----:B--2---:R-:W0:Y:S08]  /*06f0*/  MUFU.RCP R9, R0 ;  /* 0x0000000000097308 */ /* 0x004e300000001000 */
        /* <DEDUP_REMOVED lines=8> */
[----:B------:R-:W-:Y:S05]  /*0780*/  CALL.REL.NOINC `($__internal_2_$__cuda_sm3x_div_rn_noftz_f32_slowpath) ;  /* 0x0000001c00787944 */ /* 0x000fea0003c00000 */
[----:B------:R-:W-:-:S07]  /*0790*/  MOV R9, R0 ;  /* 0x0000000000097202 */ /* 0x000fce0000000f00 */
.L_x_130:
[----:B------:R-:W-:Y:S05]  /*07a0*/  BSYNC.RECONVERGENT B2 ;  /* 0x0000000000027941 */ /* 0x000fea0003800200 */
.L_x_129:
[----:B------:R-:W-:-:S05]  /*07b0*/  IMAD.WIDE R20, R5, 0x4, R20 ;  /* 0x0000000405147825 */ /* 0x000fca00078e0214 */
[----:B------:R0:W-:Y:S04]  /*07c0*/  STG.E desc[UR6][R20.64], R9 ;  /* 0x0000000914007986 */ /* 0x0001e8000c101906 */
[----:B------:R-:W2:Y:S01]  /*07d0*/  LDG.E R0, desc[UR6][R10.64] ;  /* 0x000000060a007981 */ /* 0x000ea2000c1e1900 */
[----:B------:R-:W-:-:S05]  /*07e0*/  IMAD.WIDE R18, R5, 0x4, R18 ;  /* 0x0000000405127825 */ /* 0x000fca00078e0212 */
[----:B------:R-:W3:Y:S01]  /*07f0*/  LDG.E R3, desc[UR6][R18.64] ;  /* 0x0000000612037981 */ /* 0x000ee2000c1e1900 */
[----:B------:R-:W-:Y:S01]  /*0800*/  BSSY.RECONVERGENT B2, `(.L_x_131) ;  /* 0x000000c000027945 */ /* 0x000fe20003800200 */
[----:B--2---:R-:W1:Y:S08]  /*0810*/  MUFU.RCP R23, R0 ;  /* 0x0000000000177308 */ /* 0x004e700000001000 */
[----:B---3--:R-:W2:Y:S01]  /*0820*/  FCHK P0, R3, R0 ;  /* 0x0000000003007302 */ /* 0x008ea20000000000 */
[----:B-1----:R-:W-:-:S04]  /*0830*/  FFMA R24, -R0, R23, 1 ;  /* 0x3f80000000187423 */ /* 0x002fc80000000117 */
[----:B------:R-:W-:-:S04]  /*0840*/  FFMA R24, R23, R24, R23 ;  /* 0x0000001817187223 */ /* 0x000fc80000000017 */
[----:B------:R-:W-:-:S04]  /*0850*/  FFMA R23, R3, R24, RZ ;  /* 0x0000001803177223 */ /* 0x000fc800000000ff */
[----:B------:R-:W-:-:S04]  /*0860*/  FFMA R25, -R0, R23, R3 ;  /* 0x0000001700197223 */ /* 0x000fc80000000103 */
[----:B------:R-:W-:Y:S01]  /*0870*/  FFMA R23, R24, R25, R23 ;  /* 0x0000001918177223 */ /* 0x000fe20000000017 */
[----:B0-2---:R-:W-:Y:S06]  /*0880*/  @!P0 BRA `(.L_x_132) ;  /* 0x00000000000c8947 */ /* 0x005fec0003800000 */
[----:B------:R-:W-:-:S07]  /*0890*/  MOV R24, 0x8b0 ;  /* 0x000008b000187802 */ /* 0x000fce0000000f00 */
[----:B------:R-:W-:Y:S05]  /*08a0*/  CALL.REL.NOINC `($__internal_2_$__cuda_sm3x_div_rn_noftz_f32_slowpath) ;  /* 0x0000001c00307944 */ /* 0x000fea0003c00000 */
[----:B------:R-:W-:-:S07]  /*08b0*/  MOV R23, R0 ;  /* 0x0000000000177202 */ /* 0x000fce0000000f00 */
.L_x_132:
[----:B------:R-:W-:Y:S05]  /*08c0*/  BSYNC.RECONVERGENT B2 ;  /* 0x0000000000027941 */ /* 0x000fea0003800200 */
.L_x_131:
        /* <DEDUP_REMOVED lines=14> */
.L_x_134:
[----:B------:R-:W-:Y:S05]  /*09b0*/  BSYNC.RECONVERGENT B2 ;  /* 0x0000000000027941 */ /* 0x000fea0003800200 */
.L_x_133:
        /* <DEDUP_REMOVED lines=17> */
.L_x_136:
[----:B------:R-:W-:Y:S05]  /*0ad0*/  BSYNC.RECONVERGENT B2 ;  /* 0x0000000000027941 */ /* 0x000fea0003800200 */
.L_x_135:
        /* <DEDUP_REMOVED lines=14> */
.L_x_138:
[----:B------:R-:W-:Y:S05]  /*0bc0*/  BSYNC.RECONVERGENT B2 ;  /* 0x0000000000027941 */ /* 0x000fea0003800200 */
.L_x_137:
        /* <DEDUP_REMOVED lines=17> */
.L_x_140:
[----:B------:R-:W-:Y:S05]  /*0ce0*/  BSYNC.RECONVERGENT B2 ;  /* 0x0000000000027941 */ /* 0x000fea0003800200 */
.L_x_139:
        /* <DEDUP_REMOVED lines=14> */
.L_x_142:
[----:B------:R-:W-:Y:S05]  /*0dd0*/  BSYNC.RECONVERGENT B2 ;  /* 0x0000000000027941 */ /* 0x000fea0003800200 */
.L_x_141:
        /* <DEDUP_REMOVED lines=17> */
.L_x_144:
[----:B------:R-:W-:Y:S05]  /*0ef0*/  BSYNC.RECONVERGENT B2 ;  /* 0x0000000000027941 */ /* 0x000fea0003800200 */
.L_x_143:
        /* <DEDUP_REMOVED lines=14> */
.L_x_146:
[----:B------:R-:W-:Y:S05]  /*0fe0*/  BSYNC.RECONVERGENT B2 ;  /* 0x0000000000027941 */ /* 0x000fea0003800200 */
.L_x_145:
        /* <DEDUP_REMOVED lines=17> */
.L_x_148:
[----:B------:R-:W-:Y:S05]  /*1100*/  BSYNC.RECONVERGENT B2 ;  /* 0x0000000000027941 */ /* 0x000fea0003800200 */
.L_x_147:
        /* <DEDUP_REMOVED lines=14> */
.L_x_150:
[----:B------:R-:W-:Y:S05]  /*11f0*/  BSYNC.RECONVERGENT B2 ;  /* 0x0000000000027941 */ /* 0x000fea0003800200 */
.L_x_149:
        /* <DEDUP_REMOVED lines=17> */
.L_x_152:
[----:B------:R-:W-:Y:S05]  /*1310*/  BSYNC.RECONVERGENT B2 ;  /* 0x0000000000027941 */ /* 0x000fea0003800200 */
.L_x_151:
        /* <DEDUP_REMOVED lines=14> */
.L_x_154:
[----:B------:R-:W-:Y:S05]  /*1400*/  BSYNC.RECONVERGENT B2 ;  /* 0x0000000000027941 */ /* 0x000fea0003800200 */
.L_x_153:
[C---:B------:R-:W-:Y:S01]  /*1410*/  IMAD.WIDE R20, R5.reuse, 0x4, R20 ;  /* 0x0000000405147825 */ /* 0x040fe200078e0214 */
[----:B------:R-:W-:-:S04]  /*1420*/  LEA R4, R5, R4, 0x3 ;  /* 0x0000000405047211 */ /* 0x000fc800078e18ff */
[----:B------:R4:W-:Y:S01]  /*1430*/  STG.E desc[UR6][R20.64], R9 ;  /* 0x0000000914007986 */ /* 0x0009e2000c101906 */
[----:B------:R-:W-:Y:S05]  /*1440*/  @P2 BRA `(.L_x_155) ;  /* 0xffffffec00d02947 */ /* 0x000fea000383ffff */
.L_x_122:
[----:B------:R-:W-:-:S13]  /*1450*/  ISETP.NE.AND P0, PT, R8, RZ, PT ;  /* 0x000000ff0800720c */ /* 0x000fda0003f05270 */
[----:B------:R-:W-:Y:S05]  /*1460*/  @!P0 EXIT ;  /* 0x000000000000894d */ /* 0x000fea0003800000 */
[----:B------:R-:W0:Y:S01]  /*1470*/  LDCU UR5, c[0x0][0x3b4] ;  /* 0x00007680ff0577ac */ /* 0x000e220008000800 */
[----:B------:R-:W-:Y:S01]  /*1480*/  ISETP.GE.U32.AND P0, PT, R8, 0x4, PT ;  /* 0x000000040800780c */ /* 0x000fe20003f06070 */
[----:B0-----:R-:W-:-:S12]  /*1490*/  ULOP3.LUT UR4, UR5, 0x3, URZ, 0xc0, !UPT ;  /* 0x0000000305047892 */ /* 0x001fd8000f8ec0ff */
[----:B------:R-:W-:Y:S05]  /*14a0*/  @!P0 BRA `(.L_x_156) ;  /* 0x0000000800448947 */ /* 0x000fea0003800000 */
[----:B----4-:R-:W0:Y:S01]  /*14b0*/  LDC.64 R8, c[0x0][0x398] ;  /* 0x0000e600ff087b82 */ /* 0x010e220000000a00 */
[----:B------:R-:W2:Y:S01]  /*14c0*/  LDG.E R0, desc[UR6][R10.64] ;  /* 0x000000060a007981 */ /* 0x000ea2000c1e1900 */
[----:B------:R-:W-:-:S04]  /*14d0*/  IMAD R2, R22, UR5, R7 ;  /* 0x0000000516027c24 */ /* 0x000fc8000f8e0207 */
[----:B------:R-:W-:-:S04]  /*14e0*/  IMAD R2, R2, R5, R6 ;  /* 0x0000000502027224 */ /* 0x000fc800078e0206 */
[----:B0-----:R-:W-:-:S05]  /*14f0*/  IMAD.WIDE R4, R2, 0x4, R8 ;  /* 0x0000000402047825 */ /* 0x001fca00078e0208 */
[----:B------:R-:W3:Y:S01]  /*1500*/  LDG.E R3, desc[UR6][R4.64] ;  /* 0x0000000604037981 */ /* 0x000ee2000c1e1900 */
[----:B------:R-:W-:Y:S01]  /*1510*/  BSSY.RECONVERGENT B2, `(.L_x_157) ;  /* 0x000000c000027945 */ /* 0x000fe20003800200 */
[----:B--2---:R-:W0:Y:S02]  /*1520*/  MUFU.RCP R9, R0 ;  /* 0x0000000000097308 */ /* 0x004e240000001000 */
[----:B0-----:R-:W-:-:S04]  /*1530*/  FFMA R8, -R0, R9, 1 ;  /* 0x3f80000000087423 */ /* 0x001fc80000000109 */
[----:B------:R-:W-:Y:S02]  /*1540*/  FFMA R8, R9, R8, R9 ;  /* 0x0000000809087223 */ /* 0x000fe40000000009 */
[----:B---3--:R-:W0:Y:S02]  /*1550*/  FCHK P0, R3, R0 ;  /* 0x0000000003007302 */ /* 0x008e240000000000 */
[----:B------:R-:W-:-:S04]  /*1560*/  FFMA R9, R3, R8, RZ ;  /* 0x0000000803097223 */ /* 0x000fc800000000ff */
[----:B------:R-:W-:-:S04]  /*1570*/  FFMA R14, -R0, R9, R3 ;  /* 0x00000009000e7223 */ /* 0x000fc80000000103 */
[----:B------:R-:W-:Y:S01]  /*1580*/  FFMA R8, R8, R14, R9 ;  /* 0x0000000e08087223 */ /* 0x000fe20000000009 */
[----:B0-----:R-:W-:Y:S06]  /*1590*/  @!P0 BRA `(.L_x_158) ;  /* 0x00000000000c8947 */ /* 0x001fec0003800000 */
[----:B------:R-:W-:-:S07]  /*15a0*/  MOV R24, 0x15c0 ;  /* 0x000015c000187802 */ /* 0x000fce0000000f00 */
[----:B------:R-:W-:Y:S05]  /*15b0*/  CALL.REL.NOINC `($__internal_2_$__cuda_sm3x_div_rn_noftz_f32_slowpath) ;  /* 0x0000000c00ec7944 */ /* 0x000fea0003c00000 */
[----:B------:R-:W-:-:S07]  /*15c0*/  MOV R8, R0 ;  /* 0x0000000000087202 */ /* 0x000fce0000000f00 */
.L_x_158:
[----:B------:R-:W-:Y:S05]  /*15d0*/  BSYNC.RECONVERGENT B2 ;  /* 0x0000000000027941 */ /* 0x000fea0003800200 */
.L_x_157:
[----:B------:R-:W2:Y:S01]  /*15e0*/  LDG.E R0, desc[UR6][R12.64] ;  /* 0x000000060c007981 */ /* 0x000ea2000c1e1900 */
[----:B------:R-:W0:Y:S01]  /*15f0*/  LDCU UR5, c[0x0][0x380] ;  /* 0x00007000ff0577ac */ /* 0x000e220008000800 */
[----:B------:R-:W-:Y:S01]  /*1600*/  BSSY.RECONVERGENT B2, `(.L_x_159) ;  /* 0x000000d000027945 */ /* 0x000fe20003800200 */
[----:B0-----:R-:W-:Y:S01]  /*1610*/  FMUL R3, R8, -UR5 ;  /* 0x8000000508037c20 */ /* 0x001fe20008400000 */
        /* <DEDUP_REMOVED lines=11> */
.L_x_160:
[----:B------:R-:W-:Y:S05]  /*16d0*/  BSYNC.RECONVERGENT B2 ;  /* 0x0000000000027941 */ /* 0x000fea0003800200 */
.L_x_159:
[----:B------:R-:W0:Y:S08]  /*16e0*/  LDC.64 R14, c[0x0][0x3a8] ;  /* 0x0000ea00ff0e7b82 */ /* 0x000e300000000a00 */
[----:B------:R-:W1:Y:S01]  /*16f0*/  LDC R3, c[0x0][0x3b8] ;  /* 0x0000ee00ff037b82 */ /* 0x000e620000000800 */
[----:B0-----:R-:W-:-:S05]  /*1700*/  IMAD.WIDE R14, R2, 0x4, R14 ;  /* 0x00000004020e7825 */ /* 0x001fca00078e020e */
[----:B------:R0:W-:Y:S04]  /*1710*/  STG.E desc[UR6][R14.64], R9 ;  /* 0x000000090e007986 */ /* 0x0001e8000c101906 */
[----:B------:R-:W2:Y:S01]  /*1720*/  LDG.E R0, desc[UR6][R10.64] ;  /* 0x000000060a007981 */ /* 0x000ea2000c1e1900 */
[----:B-1----:R-:W-:-:S05]  /*1730*/  IMAD.WIDE R4, R3, 0x4, R4 ;  /* 0x0000000403047825 */ /* 0x002fca00078e0204 */
        /* <DEDUP_REMOVED lines=13> */
.L_x_162:
[----:B------:R-:W-:Y:S05]  /*1810*/  BSYNC.RECONVERGENT B2 ;  /* 0x0000000000027941 */ /* 0x000fea0003800200 */
.L_x_161:
        /* <DEDUP_REMOVED lines=15> */
.L_x_164:
[----:B------:R-:W-:Y:S05]  /*1910*/  BSYNC.RECONVERGENT B2 ;  /* 0x0000000000027941 */ /* 0x000fea0003800200 */
.L_x_163:
[----:B------:R-:W0:Y:S02]  /*1920*/  LDC R3, c[0x0][0x3b8] ;  /* 0x0000ee00ff037b82 */ /* 0x000e240000000800 */
[----:B0-----:R-:W-:-:S05]  /*1930*/  IMAD.WIDE R14, R3, 0x4, R14 ;  /* 0x00000004030e7825 */ /* 0x001fca00078e020e */
        /* <DEDUP_REMOVED lines=16> */
.L_x_166:
[----:B------:R-:W-:Y:S05]  /*1a40*/  BSYNC.RECONVERGENT B2 ;  /* 0x0000000000027941 */ /* 0x000fea0003800200 */
.L_x_165:
        /* <DEDUP_REMOVED lines=15> */
.L_x_168:
[----:B------:R-:W-:Y:S05]  /*1b40*/  BSYNC.RECONVERGENT B2 ;  /* 0x0000000000027941 */ /* 0x000fea0003800200 */
.L_x_167:
        /* <DEDUP_REMOVED lines=18> */
.L_x_170:
[----:B------:R-:W-:Y:S05]  /*1c70*/  BSYNC.RECONVERGENT B2 ;  /* 0x0000000000027941 */ /* 0x000fea0003800200 */
.L_x_169:
        /* <DEDUP_REMOVED lines=15> */
.L_x_172:
[----:B------:R-:W-:Y:S05]  /*1d70*/  BSYNC.RECONVERGENT B2 ;  /* 0x0000000000027941 */ /* 0x000fea0003800200 */
.L_x_171:
[----:B------:R-:W0:Y:S01]  /*1d80*/  LDC R5, c[0x0][0x3b8] ;  /* 0x0000ee00ff057b82 */ /* 0x000e220000000800 */
[----:B------:R-:W-:Y:S01]  /*1d90*/  IADD3 R7, PT, PT, R7, 0x4, RZ ;  /* 0x0000000407077810 */ /* 0x000fe20007ffe0ff */
[----:B0-----:R-:W-:-:S05]  /*1da0*/  IMAD.WIDE R14, R5, 0x4, R14 ;  /* 0x00000004050e7825 */ /* 0x001fca00078e020e */
[----:B------:R0:W-:Y:S02]  /*1db0*/  STG.E desc[UR6][R14.64], R9 ;  /* 0x000000090e007986 */ /* 0x0001e4000c101906 */
.L_x_156:
[----:B------:R-:W-:-:S13]  /*1dc0*/  ISETP.NE.AND P0, PT, RZ, UR4, PT ;  /* 0x00000004ff007c0c */ /* 0x000fda000bf05270 */
[----:B------:R-:W-:Y:S05]  /*1dd0*/  @!P0 EXIT ;  /* 0x000000000000894d */ /* 0x000fea0003800000 */
[----:B------:R-:W-:-:S09]  /*1de0*/  UISETP.NE.AND UP0, UPT, UR4, 0x1, UPT ;  /* 0x000000010400788c */ /* 0x000fd2000bf05270 */
[----:B------:R-:W-:Y:S05]  /*1df0*/  BRA.U !UP0, `(.L_x_173) ;  /* 0x0000000508307547 */ /* 0x000fea000b800000 */
[----:B------:R-:W1:Y:S01]  /*1e00*/  LDCU UR4, c[0x0][0x3b4] ;  /* 0x00007680ff0477ac */ /* 0x000e620008000800 */
[----:B0---4-:R-:W0:Y:S01]  /*1e10*/  LDC.64 R8, c[0x0][0x398] ;  /* 0x0000e600ff087b82 */ /* 0x011e220000000a00 */
[----:B------:R-:W2:Y:S01]  /*1e20*/  LDG.E R0, desc[UR6][R10.64] ;  /* 0x000000060a007981 */ /* 0x000ea2000c1e1900 */
[----:B-1----:R-:W-:-:S04]  /*1e30*/  IMAD R2, R22, UR4, R7 ;  /* 0x0000000416027c24 */ /* 0x002fc8000f8e0207 */
        /* <DEDUP_REMOVED lines=15> */
.L_x_175:
[----:B------:R-:W-:Y:S05]  /*1f30*/  BSYNC.RECONVERGENT B2 ;  /* 0x0000000000027941 */ /* 0x000fea0003800200 */
.L_x_174:
        /* <DEDUP_REMOVED lines=15> */
.L_x_177:
[----:B------:R-:W-:Y:S05]  /*2030*/  BSYNC.RECONVERGENT B2 ;  /* 0x0000000000027941 */ /* 0x000fea0003800200 */
.L_x_176:
        /* <DEDUP_REMOVED lines=19> */
.L_x_179:
[----:B------:R-:W-:Y:S05]  /*2170*/  BSYNC.RECONVERGENT B2 ;  /* 0x0000000000027941 */ /* 0x000fea0003800200 */
.L_x_178:
        /* <DEDUP_REMOVED lines=15> */
.L_x_181:
[----:B------:R-:W-:Y:S05]  /*2270*/  BSYNC.RECONVERGENT B2 ;  /* 0x0000000000027941 */ /* 0x000fea0003800200 */
.L_x_180:
[----:B------:R-:W0:Y:S01]  /*2280*/  LDC R5, c[0x0][0x3b8] ;  /* 0x0000ee00ff057b82 */ /* 0x000e220000000800 */
[----:B------:R-:W-:Y:S01]  /*2290*/  IADD3 R7, PT, PT, R7, 0x2, RZ ;  /* 0x0000000207077810 */ /* 0x000fe20007ffe0ff */
[----:B0-----:R-:W-:-:S05]  /*22a0*/  IMAD.WIDE R14, R5, 0x4, R14 ;  /* 0x00000004050e7825 */ /* 0x001fca00078e020e */
[----:B------:R1:W-:Y:S02]  /*22b0*/  STG.E desc[UR6][R14.64], R9 ;  /* 0x000000090e007986 */ /* 0x0003e4000c101906 */
.L_x_173:
[----:B------:R-:W2:Y:S02]  /*22c0*/  LDC R4, c[0x0][0x3b4] ;  /* 0x0000ed00ff047b82 */ /* 0x000ea40000000800 */
[----:B--2---:R-:W-:-:S04]  /*22d0*/  LOP3.LUT R0, R4, 0x1, RZ, 0xc0, !PT ;  /* 0x0000000104007812 */ /* 0x004fc800078ec0ff */
[----:B------:R-:W-:-:S13]  /*22e0*/  ISETP.NE.U32.AND P0, PT, R0, 0x1, PT ;  /* 0x000000010000780c */ /* 0x000fda0003f05070 */
[----:B------:R-:W-:Y:S05]  /*22f0*/  @P0 EXIT ;  /* 0x000000000000094d */ /* 0x000fea0003800000 */
[----:B------:R-:W2:Y:S01]  /*2300*/  LDC.64 R2, c[0x0][0x398] ;  /* 0x0000e600ff027b82 */ /* 0x000ea20000000a00 */
[----:B------:R-:W3:Y:S01]  /*2310*/  LDG.E R0, desc[UR6][R10.64] ;  /* 0x000000060a007981 */ /* 0x000ee2000c1e1900 */
[----:B------:R-:W-:-:S04]  /*2320*/  IMAD R7, R22, R4, R7 ;  /* 0x0000000416077224 */ /* 0x000fc800078e0207 */
[----:B------:R-:W-:-:S04]  /*2330*/  IMAD R6, R7, R5, R6 ;  /* 0x0000000507067224 */ /* 0x000fc800078e0206 */
[----:B--2---:R-:W-:-:S06]  /*2340*/  IMAD.WIDE R2, R6, 0x4, R2 ;  /* 0x0000000406027825 */ /* 0x004fcc00078e0202 */
[----:B------:R-:W2:Y:S01]  /*2350*/  LDG.E R3, desc[UR6][R2.64] ;  /* 0x0000000602037981 */ /* 0x000ea2000c1e1900 */
[----:B------:R-:W-:Y:S01]  /*2360*/  BSSY.RECONVERGENT B2, `(.L_x_182) ;  /* 0x000000c000027945 */ /* 0x000fe20003800200 */
[----:B---3--:R-:W3:Y:S02]  /*2370*/  MUFU.RCP R5, R0 ;  /* 0x0000000000057308 */ /* 0x008ee40000001000 */
[----:B---3--:R-:W-:-:S04]  /*2380*/  FFMA R4, -R0, R5, 1 ;  /* 0x3f80000000047423 */ /* 0x008fc80000000105 */
[----:B------:R-:W-:Y:S02]  /*2390*/  FFMA R4, R5, R4, R5 ;  /* 0x0000000405047223 */ /* 0x000fe40000000005 */
[----:B--2---:R-:W2:Y:S02]  /*23a0*/  FCHK P0, R3, R0 ;  /* 0x0000000003007302 */ /* 0x004ea40000000000 */
[----:B------:R-:W-:-:S04]  /*23b0*/  FFMA R5, R3, R4, RZ ;  /* 0x0000000403057223 */ /* 0x000fc800000000ff */
[----:B------:R-:W-:-:S04]  /*23c0*/  FFMA R7, -R0, R5, R3 ;  /* 0x0000000500077223 */ /* 0x000fc80000000103 */
[----:B------:R-:W-:Y:S01]  /*23d0*/  FFMA R4, R4, R7, R5 ;  /* 0x0000000704047223 */ /* 0x000fe20000000005 */
[----:B--2---:R-:W-:Y:S06]  /*23e0*/  @!P0 BRA `(.L_x_183) ;  /* 0x00000000000c8947 */ /* 0x004fec0003800000 */
[----:B------:R-:W-:-:S07]  /*23f0*/  MOV R24, 0x2410 ;  /* 0x0000241000187802 */ /* 0x000fce0000000f00 */
[----:B01--4-:R-:W-:Y:S05]  /*2400*/  CALL.REL.NOINC `($__internal_2_$__cuda_sm3x_div_rn_noftz_f32_slowpath) ;  /* 0x0000000000587944 */ /* 0x013fea0003c00000 */
[----:B------:R-:W-:-:S07]  /*2410*/  MOV R4, R0 ;  /* 0x0000000000047202 */ /* 0x000fce0000000f00 */
.L_x_183:
[----:B------:R-:W-:Y:S05]  /*2420*/  BSYNC.RECONVERGENT B2 ;  /* 0x0000000000027941 */ /* 0x000fea0003800200 */
.L_x_182:
[----:B------:R-:W2:Y:S01]  /*2430*/  LDG.E R0, desc[UR6][R12.64] ;  /* 0x000000060c007981 */ /* 0x000ea2000c1e1900 */
[----:B------:R-:W3:Y:S01]  /*2440*/  LDCU UR4, c[0x0][0x380] ;  /* 0x00007000ff0477ac */ /* 0x000ee20008000800 */
[----:B------:R-:W-:Y:S01]  /*2450*/  BSSY.RECONVERGENT B2, `(.L_x_184) ;  /* 0x000000d000027945 */ /* 0x000fe20003800200 */
[----:B---3--:R-:W-:Y:S01]  /*2460*/  FMUL R3, R4, -UR4 ;  /* 0x8000000404037c20 */ /* 0x008fe20008400000 */
[----:B--2---:R-:W2:Y:S08]  /*2470*/  MUFU.RCP R5, R0 ;  /* 0x0000000000057308 */ /* 0x004eb00000001000 */
[----:B------:R-:W3:Y:S01]  /*2480*/  FCHK P0, R3, R0 ;  /* 0x0000000003007302 */ /* 0x000ee20000000000 */
[----:B--2---:R-:W-:-:S04]  /*2490*/  FFMA R2, -R0, R5, 1 ;  /* 0x3f80000000027423 */ /* 0x004fc80000000105 */
[----:B------:R-:W-:-:S04]  /*24a0*/  FFMA R2, R5, R2, R5 ;  /* 0x0000000205027223 */ /* 0x000fc80000000005 */
[----:B------:R-:W-:-:S04]  /*24b0*/  FFMA R5, R3, R2, RZ ;  /* 0x0000000203057223 */ /* 0x000fc800000000ff */
[----:B------:R-:W-:-:S04]  /*24c0*/  FFMA R4, -R0, R5, R3 ;  /* 0x0000000500047223 */ /* 0x000fc80000000103 */
[----:B------:R-:W-:Y:S01]  /*24d0*/  FFMA R5, R2, R4, R5 ;  /* 0x0000000402057223 */ /* 0x000fe20000000005 */
[----:B---3--:R-:W-:Y:S06]  /*24e0*/  @!P0 BRA `(.L_x_185) ;  /* 0x00000000000c8947 */ /* 0x008fec0003800000 */
[----:B------:R-:W-:-:S07]  /*24f0*/  MOV R24, 0x2510 ;  /* 0x0000251000187802 */ /* 0x000fce0000000f00 */
[----:B01--4-:R-:W-:Y:S05]  /*2500*/  CALL.REL.NOINC `($__internal_2_$__cuda_sm3x_div_rn_noftz_f32_slowpath) ;  /* 0x0000000000187944 */ /* 0x013fea0003c00000 */
[----:B------:R-:W-:-:S07]  /*2510*/  MOV R5, R0 ;  /* 0x0000000000057202 */ /* 0x000fce0000000f00 */
.L_x_185:
[----:B------:R-:W-:Y:S05]  /*2520*/  BSYNC.RECONVERGENT B2 ;  /* 0x0000000000027941 */ /* 0x000fea0003800200 */
.L_x_184:
[----:B------:R-:W2:Y:S02]  /*2530*/  LDC.64 R2, c[0x0][0x3a8] ;  /* 0x0000ea00ff027b82 */ /* 0x000ea40000000a00 */
[----:B--2---:R-:W-:-:S05]  /*2540*/  IMAD.WIDE R6, R6, 0x4, R2 ;  /* 0x0000000406067825 */ /* 0x004fca00078e0202 */
[----:B------:R-:W-:Y:S01]  /*2550*/  STG.E desc[UR6][R6.64], R5 ;  /* 0x0000000506007986 */ /* 0x000fe2000c101906 */
[----:B------:R-:W-:Y:S05]  /*2560*/  EXIT ;  /* 0x000000000000794d */ /* 0x000fea0003800000 */
        .weak           $__internal_2_$__cuda_sm3x_div_rn_noftz_f32_slowpath
        .type           $__internal_2_$__cuda_sm3x_div_rn_noftz_f32_slowpath,@function
        .size           $__internal_2_$__cuda_sm3x_div_rn_noftz_f32_slowpath,(.L_x_218 - $__internal_2_$__cuda_sm3x_div_rn_noftz_f32_slowpath)
$__internal_2_$__cuda_sm3x_div_rn_noftz_f32_slowpath:
        /* <DEDUP_REMOVED lines=34> */
.L_x_187:
[----:B------:R-:W-:Y:S01]  /*2790*/  LEA R29, R9, 0xc0800000, 0x17 ;  /* 0xc0800000091d7811 */ /* 0x000fe200078eb8ff */
[----:B------:R-:W-:Y:S01]  /*27a0*/  BSSY.RECONVERGENT B1, `(.L_x_192) ;  /* 0x0000036000017945 */ /* 0x000fe20003800200 */
[----:B------:R-:W-:Y:S02]  /*27b0*/  IADD3 R28, PT, PT, R25, -0x7f, RZ ;  /* 0xffffff81191c7810 */ /* 0x000fe40007ffe0ff */
[----:B------:R-:W-:-:S03]  /*27c0*/  IADD3 R29, PT, PT, -R29, R0, RZ ;  /* 0x000000001d1d7210 */ /* 0x000fc60007ffe1ff */
[C---:B------:R-:W-:Y:S01]  /*27d0*/  IMAD R3, R28.reuse, -0x800000, R3 ;  /* 0xff8000001c037824 */ /* 0x040fe200078e0203 */
[----:B------:R-:W0:Y:S01]  /*27e0*/  MUFU.RCP R23, R29 ;  /* 0x0000001d00177308 */ /* 0x000e220000001000 */
[----:B------:R-:W-:Y:S01]  /*27f0*/  FADD.FTZ R26, -R29, -RZ ;  /* 0x800000ff1d1a7221 */ /* 0x000fe20000010100 */
[----:B------:R-:W-:-:S03]  /*2800*/  IADD3 R28, PT, PT, R28, 0x7f, -R9 ;  /* 0x0000007f1c1c7810 */ /* 0x000fc60007ffe809 */
[----:B0-----:R-:W-:-:S04]  /*2810*/  FFMA R0, R23, R26, 1 ;  /* 0x3f80000017007423 */ /* 0x001fc8000000001a */
[----:B------:R-:W-:-:S04]  /*2820*/  FFMA R0, R23, R0, R23 ;  /* 0x0000000017007223 */ /* 0x000fc80000000017 */
[----:B------:R-:W-:-:S04]  /*2830*/  FFMA R9, R3, R0, RZ ;  /* 0x0000000003097223 */ /* 0x000fc800000000ff */
[----:B------:R-:W-:-:S04]  /*2840*/  FFMA R23, R26, R9, R3 ;  /* 0x000000091a177223 */ /* 0x000fc80000000003 */
[----:B------:R-:W-:-:S04]  /*2850*/  FFMA R23, R0, R23, R9 ;  /* 0x0000001700177223 */ /* 0x000fc80000000009 */
[----:B------:R-:W-:Y:S01]  /*2860*/  FFMA R9, R26, R23, R3 ;  /* 0x000000171a097223 */ /* 0x000fe20000000003 */
[----:B------:R-:W-:-:S03]  /*2870*/  IADD3 R26, PT, PT, R28, R27, RZ ;  /* 0x0000001b1c1a7210 */ /* 0x000fc60007ffe0ff */
        /* <DEDUP_REMOVED lines=17> */
[C---:B------:R-:W-:Y:S02]  /*2990*/  IADD3 R9, PT, PT, R25.reuse, 0x20, RZ ;  /* 0x0000002019097810 */ /* 0x040fe40007ffe0ff */
[----:B------:R-:W-:Y:S02]  /*29a0*/  LOP3.LUT R26, R26, 0x7fffff, RZ, 0xc0, !PT ;  /* 0x007fffff1a1a7812 */ /* 0x000fe400078ec0ff */
[C---:B------:R-:W-:Y:S02]  /*29b0*/  ISETP.NE.AND P3, PT, R25.reuse, RZ, PT ;  /* 0x000000ff1900720c */ /* 0x040fe40003f65270 */
        /* <DEDUP_REMOVED lines=16> */
.L_x_194:
[----:B------:R-:W-:-:S04]  /*2ac0*/  LOP3.LUT R3, R3, 0x80000000, RZ, 0xc0, !PT ;  /* 0x8000000003037812 */ /* 0x000fc800078ec0ff */
[----:B------:R-:W-:Y:S01]  /*2ad0*/  LOP3.LUT R3, R3, 0x7f800000, RZ, 0xfc, !PT ;  /* 0x7f80000003037812 */ /* 0x000fe200078efcff */
[----:B------:R-:W-:Y:S06]  /*2ae0*/  BRA `(.L_x_195) ;  /* 0x0000000000047947 */ /* 0x000fec0003800000 */
.L_x_193:
[----:B------:R-:W-:-:S07]  /*2af0*/  LEA R3, R26, R3, 0x17 ;  /* 0x000000031a037211 */ /* 0x000fce00078eb8ff */
.L_x_195:
[----:B------:R-:W-:Y:S05]  /*2b00*/  BSYNC.RECONVERGENT B1 ;  /* 0x0000000000017941 */ /* 0x000fea0003800200 */
.L_x_192:
[----:B------:R-:W-:Y:S01]  /*2b10*/  MOV R0, R3 ;  /* 0x0000000300007202 */ /* 0x000fe20000000f00 */
[----:B------:R-:W-:Y:S06]  /*2b20*/  BRA `(.L_x_196) ;  /* 0x0000000000207947 */ /* 0x000fec0003800000 */
.L_x_191:
[----:B------:R-:W-:-:S04]  /*2b30*/  LOP3.LUT R0, R0, 0x80000000, R3, 0x48, !PT ;  /* 0x8000000000007812 */ /* 0x000fc800078e4803 */
[----:B------:R-:W-:Y:S01]  /*2b40*/  LOP3.LUT R0, R0, 0x7f800000, RZ, 0xfc, !PT ;  /* 0x7f80000000007812 */ /* 0x000fe200078efcff */
[----:B------:R-:W-:Y:S06]  /*2b50*/  BRA `(.L_x_196) ;  /* 0x0000000000147947 */ /* 0x000fec0003800000 */
.L_x_190:
[----:B------:R-:W-:Y:S01]  /*2b60*/  LOP3.LUT R0, R0, 0x80000000, R3, 0x48, !PT ;  /* 0x8000000000007812 */ /* 0x000fe200078e4803 */
[----:B------:R-:W-:Y:S06]  /*2b70*/  BRA `(.L_x_196) ;  /* 0x00000000000c7947 */ /* 0x000fec0003800000 */
.L_x_189:
[----:B------:R-:W0:Y:S01]  /*2b80*/  MUFU.RSQ R0, -QNAN ;  /* 0xffc0000000007908 */ /* 0x000e220000001400 */
[----:B------:R-:W-:Y:S05]  /*2b90*/  BRA `(.L_x_196) ;  /* 0x0000000000047947 */ /* 0x000fea0003800000 */
.L_x_188:
[----:B------:R-:W-:-:S07]  /*2ba0*/  FADD.FTZ R0, R3, R0 ;  /* 0x0000000003007221 */ /* 0x000fce0000010000 */
.L_x_196:
[----:B------:R-:W-:Y:S05]  /*2bb0*/  BSYNC.RECONVERGENT B0 ;  /* 0x0000000000007941 */ /* 0x000fea0003800200 */
.L_x_186:
[----:B------:R-:W-:-:S04]  /*2bc0*/  HFMA2 R25, -RZ, RZ, 0, 0 ;  /* 0x00000000ff197431 */ /* 0x000fc800000001ff */
[----:B0-----:R-:W-:Y:S05]  /*2bd0*/  RET.REL.NODEC R24 `(cosine_similarity_loss_back1) ;  /* 0xffffffd418087950 */ /* 0x001fea0003c3ffff */
.L_x_197:
        /* <DEDUP_REMOVED lines=10> */
.L_x_218:


//--------------------- .text.cosine_similarity_loss --------------------------
	.section	.text.cosine_similarity_loss,"ax",@progbits
	.align	128
        .global         cosine_similarity_loss
        .type           cosine_similarity_loss,@function
        .size           cosine_similarity_loss,(.L_x_219 - cosine_similarity_loss)
        .other          cosine_similarity_loss,@"STO_CUDA_ENTRY STV_DEFAULT"
cosine_similarity_loss:
.text.cosine_similarity_loss:
        /* <DEDUP_REMOVED lines=19> */
[----:B0-----:R-:W-:-:S06]  /*0130*/  VIADD R5, R6, 0xffffffe ;  /* 0x0ffffffe06057836 */ /* 0x001fcc0000000000 */
[----:B------:R-:W0:Y:S02]  /*0140*/  F2I.FTZ.U32.TRUNC.NTZ R5, R5 ;  /* 0x0000000500057305 */ /* 0x000e24000021f000 */
[----:B0-----:R-:W-:-:S04]  /*0150*/  IMAD.MOV R4, RZ, RZ, -R5 ;  /* 0x000000ffff047224 */ /* 0x001fc800078e0a05 */
[----:B------:R-:W-:Y:S02]  /*0160*/  IMAD R11, R4, R9, RZ ;  /* 0x00000009040b7224 */ /* 0x000fe400078e02ff */
[----:B------:R-:W-:-:S04]  /*0170*/  IMAD.MOV.U32 R4, RZ, RZ, RZ ;  /* 0x000000ffff047224 */ /* 0x000fc800078e00ff */
[----:B------:R-:W-:-:S04]  /*0180*/  IMAD.HI.U32 R6, R5, R11, R4 ;  /* 0x0000000b05067227 */ /* 0x000fc800078e0004 */
[----:B------:R-:W-:Y:S02]  /*0190*/  IMAD.MOV.U32 R4, RZ, RZ, R8 ;  /* 0x000000ffff047224 */ /* 0x000fe400078e0008 */
[----:B------:R-:W-:Y:S02]  /*01a0*/  IMAD.HI.U32 R5, R6, R7, RZ ;  /* 0x0000000706057227 */ /* 0x000fe400078e00ff */
[----:B------:R-:W0:Y:S03]  /*01b0*/  I2F.RP R10, R4 ;  /* 0x00000004000a7306 */ /* 0x000e260000209400 */
[----:B------:R-:W-:-:S05]  /*01c0*/  IADD3 R6, PT, PT, -R5, RZ, RZ ;  /* 0x000000ff05067210 */ /* 0x000fca0007ffe1ff */
[----:B------:R-:W-:-:S05]  /*01d0*/  IMAD R6, R9, R6, R7 ;  /* 0x0000000609067224 */ /* 0x000fca00078e0207 */
[----:B------:R-:W-:Y:S01]  /*01e0*/  ISETP.GT.U32.AND P1, PT, R9, R6, PT ;  /* 0x000000060900720c */ /* 0x000fe20003f24070 */
[----:B0-----:R-:W0:-:S12]  /*01f0*/  MUFU.RCP R10, R10 ;  /* 0x0000000a000a7308 */ /* 0x001e180000001000 */
[----:B------:R-:W-:Y:S02]  /*0200*/  @!P1 IMAD.IADD R6, R6, 0x1, -R9 ;  /* 0x0000000106069824 */ /* 0x000fe400078e0a09 */
[----:B------:R-:W-:Y:S01]  /*0210*/  @!P1 VIADD R5, R5, 0x1 ;  /* 0x0000000105059836 */ /* 0x000fe20000000000 */
[----:B------:R-:W-:Y:S02]  /*0220*/  ISETP.NE.AND P1, PT, R3, RZ, PT ;  /* 0x000000ff0300720c */ /* 0x000fe40003f25270 */
[----:B------:R-:W-:Y:S01]  /*0230*/  ISETP.GE.U32.AND P0, PT, R6, R9, PT ;  /* 0x000000090600720c */ /* 0x000fe20003f06070 */
[----:B0-----:R-:W-:Y:S01]  /*0240*/  VIADD R8, R10, 0xffffffe ;  /* 0x0ffffffe0a087836 */ /* 0x001fe20000000000 */
[----:B------:R-:W-:-:S03]  /*0250*/  LOP3.LUT R6, R2, R3, RZ, 0x3c, !PT ;  /* 0x0000000302067212 */ /* 0x000fc600078e3cff */
[----:B------:R0:W2:Y:S01]  /*0260*/  F2I.FTZ.U32.TRUNC.NTZ R9, R8 ;  /* 0x0000000800097305 */ /* 0x0000a2000021f000 */
[----:B------:R-:W-:-:S07]  /*0270*/  ISETP.GE.AND P2, PT, R6, RZ, PT ;  /* 0x000000ff0600720c */ /* 0x000fce0003f46270 */
[----:B------:R-:W-:Y:S02]  /*0280*/  @P0 VIADD R5, R5, 0x1 ;  /* 0x0000000105050836 */ /* 0x000fe40000000000 */
[----:B0-----:R-:W-:-:S04]  /*0290*/  IMAD.MOV.U32 R8, RZ, RZ, RZ ;  /* 0x000000ffff087224 */ /* 0x001fc800078e00ff */
[----:B------:R-:W-:Y:S01]  /*02a0*/  @!P2 IMAD.MOV R5, RZ, RZ, -R5 ;  /* 0x000000ffff05a224 */ /* 0x000fe200078e0a05 */
[----:B--2---:R-:W-:Y:S02]  /*02b0*/  IADD3 R11, PT, PT, RZ, -R9, RZ ;  /* 0x80000009ff0b7210 */ /* 0x004fe40007ffe0ff */
[----:B------:R-:W-:-:S03]  /*02c0*/  @!P1 LOP3.LUT R5, RZ, R3, RZ, 0x33, !PT ;  /* 0x00000003ff059212 */ /* 0x000fc600078e33ff */
[----:B------:R-:W-:Y:S01]  /*02d0*/  IMAD R11, R11, R4, RZ ;  /* 0x000000040b0b7224 */ /* 0x000fe200078e02ff */
[----:B------:R-:W-:-:S03]  /*02e0*/  IABS R6, R5 ;  /* 0x0000000500067213 */ /* 0x000fc60000000000 */
[----:B------:R-:W-:-:S04]  /*02f0*/  IMAD.HI.U32 R8, R9, R11, R8 ;  /* 0x0000000b09087227 */ /* 0x000fc800078e0008 */
[----:B------:R-:W-:Y:S02]  /*0300*/  IMAD.MOV.U32 R11, RZ, RZ, R6 ;  /* 0x000000ffff0b7224 */ /* 0x000fe400078e0006 */
[----:B------:R-:W-:-:S04]  /*0310*/  IMAD.HI.U32 R6, R8, R7, RZ ;  /* 0x0000000708067227 */ /* 0x000fc800078e00ff */
[----:B------:R-:W-:Y:S01]  /*0320*/  IMAD.HI.U32 R8, R8, R11, RZ ;  /* 0x0000000b08087227 */ /* 0x000fe200078e00ff */
[----:B------:R-:W-:-:S03]  /*0330*/  IADD3 R9, PT, PT, -R6, RZ, RZ ;  /* 0x000000ff06097210 */ /* 0x000fc60007ffe1ff */
[----:B------:R-:W-:Y:S02]  /*0340*/  IMAD.MOV R6, RZ, RZ, -R8 ;  /* 0x000000ffff067224 */ /* 0x000fe400078e0a08 */
[C---:B------:R-:W-:Y:S02]  /*0350*/  IMAD R9, R4.reuse, R9, R7 ;  /* 0x0000000904097224 */ /* 0x040fe400078e0207 */
[C---:B------:R-:W-:Y:S01]  /*0360*/  IMAD R7, R4.reuse, R6, R11 ;  /* 0x0000000604077224 */ /* 0x040fe200078e020b */
[----:B------:R-:W-:Y:S02]  /*0370*/  LOP3.LUT R6, R5, R0, RZ, 0x3c, !PT ;  /* 0x0000000005067212 */ /* 0x000fe400078e3cff */
[C---:B------:R-:W-:Y:S02]  /*0380*/  ISETP.GT.U32.AND P1, PT, R4.reuse, R9, PT ;  /* 0x000000090400720c */ /* 0x040fe40003f24070 */
[----:B------:R-:W-:Y:S02]  /*0390*/  ISETP.GT.U32.AND P0, PT, R4, R7, PT ;  /* 0x000000070400720c */ /* 0x000fe40003f04070 */
[----:B------:R-:W-:-:S09]  /*03a0*/  ISETP.GE.AND P2, PT, R6, RZ, PT ;  /* 0x000000ff0600720c */ /* 0x000fd20003f46270 */
[--C-:B------:R-:W-:Y:S01]  /*03b0*/  @!P1 IMAD.IADD R9, R9, 0x1, -R4.reuse ;  /* 0x0000000109099824 */ /* 0x100fe200078e0a04 */
[----:B------:R-:W-:Y:S01]  /*03c0*/  ISETP.GE.AND P1, PT, R2, RZ, PT ;  /* 0x000000ff0200720c */ /* 0x000fe20003f26270 */
[----:B------:R-:W-:Y:S01]  /*03d0*/  @!P0 IMAD.IADD R7, R7, 0x1, -R4 ;  /* 0x0000000107078824 */ /* 0x000fe200078e0a04 */
[----:B------:R-:W-:Y:S02]  /*03e0*/  @!P0 IADD3 R8, PT, PT, R8, 0x1, RZ ;  /* 0x0000000108088810 */ /* 0x000fe40007ffe0ff */
[----:B------:R-:W-:Y:S02]  /*03f0*/  ISETP.GT.U32.AND P4, PT, R4, R9, PT ;  /* 0x000000090400720c */ /* 0x000fe40003f84070 */
[----:B------:R-:W-:Y:S02]  /*0400*/  ISETP.GE.U32.AND P3, PT, R7, R4, PT ;  /* 0x000000040700720c */ /* 0x000fe40003f66070 */
[----:B------:R-:W0:Y:S01]  /*0410*/  LDC.64 R6, c[0x0][0x388] ;  /* 0x0000e200ff067b82 */ /* 0x000e220000000a00 */
[----:B------:R-:W-:-:S08]  /*0420*/  ISETP.NE.AND P0, PT, R0, RZ, PT ;  /* 0x000000ff0000720c */ /* 0x000fd00003f05270 */
[----:B------:R-:W-:Y:S02]  /*0430*/  @!P4 IMAD.IADD R9, R9, 0x1, -R4 ;  /* 0x000000010909c824 */ /* 0x000fe400078e0a04 */
[----:B------:R-:W-:Y:S02]  /*0440*/  @P3 VIADD R8, R8, 0x1 ;  /* 0x0000000108083836 */ /* 0x000fe40000000000 */
[----:B------:R-:W-:Y:S01]  /*0450*/  IMAD.MOV.U32 R4, RZ, RZ, R9 ;  /* 0x000000ffff047224 */ /* 0x000fe200078e0009 */
[----:B------:R-:W-:Y:S01]  /*0460*/  LOP3.LUT R9, RZ, R0, RZ, 0x33, !PT ;  /* 0x00000000ff097212 */ /* 0x000fe200078e33ff */
[----:B------:R-:W-:-:S03]  /*0470*/  @!P2 IMAD.MOV R8, RZ, RZ, -R8 ;  /* 0x000000ffff08a224 */ /* 0x000fc600078e0a08 */
[----:B------:R-:W-:Y:S02]  /*0480*/  @!P1 IADD3 R4, PT, PT, -R4, RZ, RZ ;  /* 0x000000ff04049210 */ /* 0x000fe40007ffe1ff */
[C---:B------:R-:W-:Y:S02]  /*0490*/  SEL R12, R9.reuse, R8, !P0 ;  /* 0x00000008090c7207 */ /* 0x040fe40004000000 */
[----:B------:R-:W-:Y:S02]  /*04a0*/  SEL R13, R9, R4, !P0 ;  /* 0x00000004090d7207 */ /* 0x000fe40004000000 */
[----:B------:R-:W2:Y:S03]  /*04b0*/  LDC.64 R8, c[0x0][0x380] ;  /* 0x0000e000ff087b82 */ /* 0x000ea60000000a00 */
[----:B------:R-:W-:Y:S02]  /*04c0*/  IMAD R4, R12, R0, R13 ;  /* 0x000000000c047224 */ /* 0x000fe400078e020d */
[----:B------:R-:W-:-:S02]  /*04d0*/  IMAD.MOV R5, RZ, RZ, -R5 ;  /* 0x000000ffff057224 */ /* 0x000fc400078e0a05 */
[----:B0-----:R-:W-:-:S04]  /*04e0*/  IMAD.WIDE R10, R4, 0x4, R6 ;  /* 0x00000004040a7825 */ /* 0x001fc800078e0206 */
[----:B------:R-:W-:Y:S02]  /*04f0*/  IMAD R5, R3, R5, R2 ;  /* 0x0000000503057224 */ /* 0x000fe400078e0202 */
[----:B-1----:R-:W3:Y:S02]  /*0500*/  LDG.E R11, desc[UR4][R10.64] ;  /* 0x000000040a0b7981 */ /* 0x002ee4000c1e1900 */
[----:B------:R-:W-:-:S04]  /*0510*/  IMAD R6, R12, R3, R5 ;  /* 0x000000030c067224 */ /* 0x000fc800078e0205 */
[----:B------:R-:W-:-:S04]  /*0520*/  IMAD R6, R6, R0, R13 ;  /* 0x0000000006067224 */ /* 0x000fc800078e020d */
[----:B--2---:R-:W-:-:S05]  /*0530*/  IMAD.WIDE R8, R6, 0x4, R8 ;  /* 0x0000000406087825 */ /* 0x004fca00078e0208 */
[----:B------:R-:W2:Y:S01]  /*0540*/  LDG.E R0, desc[UR4][R8.64] ;  /* 0x0000000408007981 */ /* 0x000ea2000c1e1900 */
[----:B------:R-:W-:Y:S01]  /*0550*/  BSSY.RECONVERGENT B0, `(.L_x_198) ;  /* 0x000000d000007945 */ /* 0x000fe20003800200 */
[----:B---3--:R-:W0:Y:S08]  /*0560*/  MUFU.RCP R3, R11 ;  /* 0x0000000b00037308 */ /* 0x008e300000001000 */
[----:B--2---:R-:W1:Y:S01]  /*0570*/  FCHK P0, R0, R11 ;  /* 0x0000000b00007302 */ /* 0x004e620000000000 */
[----:B0-----:R-:W-:-:S04]  /*0580*/  FFMA R12, -R11, R3, 1 ;  /* 0x3f8000000b0c7423 */ /* 0x001fc80000000103 */
[----:B------:R-:W-:-:S04]  /*0590*/  FFMA R3, R3, R12, R3 ;  /* 0x0000000c03037223 */ /* 0x000fc80000000003 */
[----:B------:R-:W-:-:S04]  /*05a0*/  FFMA R10, R0, R3, RZ ;  /* 0x00000003000a7223 */ /* 0x000fc800000000ff */
[----:B------:R-:W-:-:S04]  /*05b0*/  FFMA R5, -R11, R10, R0 ;  /* 0x0000000a0b057223 */ /* 0x000fc80000000100 */
[----:B------:R-:W-:Y:S01]  /*05c0*/  FFMA R5, R3, R5, R10 ;  /* 0x0000000503057223 */ /* 0x000fe2000000000a */
[----:B-1----:R-:W-:Y:S06]  /*05d0*/  @!P0 BRA `(.L_x_199) ;  /* 0x0000000000108947 */ /* 0x002fec0003800000 */
[----:B------:R-:W-:Y:S01]  /*05e0*/  IMAD.MOV.U32 R3, RZ, RZ, R11 ;  /* 0x000000ffff037224 */ /* 0x000fe200078e000b */
[----:B------:R-:W-:-:S07]  /*05f0*/  MOV R8, 0x610 ;  /* 0x0000061000087802 */ /* 0x000fce0000000f00 */
[----:B------:R-:W-:Y:S05]  /*0600*/  CALL.REL.NOINC `($__internal_3_$__cuda_sm3x_div_rn_noftz_f32_slowpath) ;  /* 0x00000000006c7944 */ /* 0x000fea0003c00000 */
[----:B------:R-:W-:-:S07]  /*0610*/  MOV R5, R0 ;  /* 0x0000000000057202 */ /* 0x000fce0000000f00 */
.L_x_199:
[----:B------:R-:W-:Y:S05]  /*0620*/  BSYNC.RECONVERGENT B0 ;  /* 0x0000000000007941 */ /* 0x000fea0003800200 */
.L_x_198:
[----:B------:R-:W0:Y:S08]  /*0630*/  LDC.64 R8, c[0x0][0x398] ;  /* 0x0000e600ff087b82 */ /* 0x000e300000000a00 */
[----:B------:R-:W1:Y:S01]  /*0640*/  LDC.64 R10, c[0x0][0x390] ;  /* 0x0000e400ff0a7b82 */ /* 0x000e620000000a00 */
[----:B0-----:R-:W-:-:S06]  /*0650*/  IMAD.WIDE R8, R4, 0x4, R8 ;  /* 0x0000000404087825 */ /* 0x001fcc00078e0208 */
[----:B------:R-:W2:Y:S01]  /*0660*/  LDG.E R9, desc[UR4][R8.64] ;  /* 0x0000000408097981 */ /* 0x000ea2000c1e1900 */
[----:B-1----:R-:W-:-:S05]  /*0670*/  IMAD.WIDE R6, R6, 0x4, R10 ;  /* 0x0000000406067825 */ /* 0x002fca00078e020a */
[----:B------:R-:W3:Y:S01]  /*0680*/  LDG.E R0, desc[UR4][R6.64] ;  /* 0x0000000406007981 */ /* 0x000ee2000c1e1900 */
[----:B------:R-:W-:Y:S01]  /*0690*/  BSSY.RECONVERGENT B0, `(.L_x_200) ;  /* 0x000000d000007945 */ /* 0x000fe20003800200 */
[----:B--2---:R-:W0:Y:S08]  /*06a0*/  MUFU.RCP R3, R9 ;  /* 0x0000000900037308 */ /* 0x004e300000001000 */
[----:B---3--:R-:W1:Y:S01]  /*06b0*/  FCHK P0, R0, R9 ;  /* 0x0000000900007302 */ /* 0x008e620000000000 */
        /* <DEDUP_REMOVED lines=9> */
[----:B------:R-:W-:-:S07]  /*0750*/  IMAD.MOV.U32 R4, RZ, RZ, R0 ;  /* 0x000000ffff047224 */ /* 0x000fce00078e0000 */
.L_x_201:
[----:B------:R-:W-:Y:S05]  /*0760*/  BSYNC.RECONVERGENT B0 ;  /* 0x0000000000007941 */ /* 0x000fea0003800200 */
.L_x_200:
[----:B------:R-:W0:Y:S01]  /*0770*/  LDC.64 R6, c[0x0][0x3a0] ;  /* 0x0000e800ff067b82 */ /* 0x000e220000000a00 */
[----:B------:R-:W-:Y:S01]  /*0780*/  FFMA R5, R4, -R5, 1 ;  /* 0x3f80000004057423 */ /* 0x000fe20000000805 */
[----:B0-----:R-:W-:-:S05]  /*0790*/  IMAD.WIDE R2, R2, 0x4, R6 ;  /* 0x0000000402027825 */ /* 0x001fca00078e0206 */
[----:B------:R-:W-:Y:S01]  /*07a0*/  STG.E desc[UR4][R2.64], R5 ;  /* 0x0000000502007986 */ /* 0x000fe2000c101904 */
[----:B------:R-:W-:Y:S05]  /*07b0*/  EXIT ;  /* 0x000000000000794d */ /* 0x000fea0003800000 */
        .weak           $__internal_3_$__cuda_sm3x_div_rn_noftz_f32_slowpath
        .type           $__internal_3_$__cuda_sm3x_div_rn_noftz_f32_slowpath,@function
        .size           $__internal_3_$__cuda_sm3x_div_rn_noftz_f32_slowpath,(.L_x_219 - $__internal_3_$__cuda_sm3x_div_rn_noftz_f32_slowpath)
$__internal_3_$__cuda_sm3x_div_rn_noftz_f32_slowpath:
[----:B------:R-:W-:Y:S01]  /*07c0*/  SHF.R.U32.HI R9, RZ, 0x17, R3 ;  /* 0x00000017ff097819 */ /* 0x000fe20000011603 */
[----:B------:R-:W-:Y:S01]  /*07d0*/  BSSY.RECONVERGENT B1, `(.L_x_202) ;  /* 0x0000062000017945 */ /* 0x000fe20003800200 */
[----:B------:R-:W-:Y:S02]  /*07e0*/  SHF.R.U32.HI R7, RZ, 0x17, R0 ;  /* 0x00000017ff077819 */ /* 0x000fe40000011600 */
[----:B------:R-:W-:Y:S02]  /*07f0*/  LOP3.LUT R14, R9, 0xff, RZ, 0xc0, !PT ;  /* 0x000000ff090e7812 */ /* 0x000fe400078ec0ff */
[----:B------:R-:W-:-:S03]  /*0800*/  LOP3.LUT R12, R7, 0xff, RZ, 0xc0, !PT ;  /* 0x000000ff070c7812 */ /* 0x000fc600078ec0ff */
[----:B------:R-:W-:Y:S01]  /*0810*/  VIADD R10, R14, 0xffffffff ;  /* 0xffffffff0e0a7836 */ /* 0x000fe20000000000 */
[----:B------:R-:W-:-:S04]  /*0820*/  IADD3 R9, PT, PT, R12, -0x1, RZ ;  /* 0xffffffff0c097810 */ /* 0x000fc80007ffe0ff */
        /* <DEDUP_REMOVED lines=22> */
[----:B------:R-:W-:Y:S02]  /*0990*/  @P0 IMAD.MOV.U32 R7, RZ, RZ, RZ ;  /* 0x000000ffff070224 */ /* 0x000fe400078e00ff */
[----:B------:R-:W-:Y:S01]  /*09a0*/  @!P0 FFMA R0, R0, 1.84467440737095516160e+19, RZ ;  /* 0x5f80000000008823 */ /* 0x000fe200000000ff */
[----:B------:R-:W-:Y:S02]  /*09b0*/  @!P0 IMAD.MOV.U32 R7, RZ, RZ, -0x40 ;  /* 0xffffffc0ff078424 */ /* 0x000fe400078e00ff */
[----:B------:R-:W-:-:S03]  /*09c0*/  @!P1 FFMA R3, R3, 1.84467440737095516160e+19, RZ ;  /* 0x5f80000003039823 */ /* 0x000fc600000000ff */
[----:B------:R-:W-:-:S07]  /*09d0*/  @!P1 IADD3 R7, PT, PT, R7, 0x40, RZ ;  /* 0x0000004007079810 */ /* 0x000fce0007ffe0ff */
.L_x_203:
[----:B------:R-:W-:Y:S01]  /*09e0*/  LEA R10, R14, 0xc0800000, 0x17 ;  /* 0xc08000000e0a7811 */ /* 0x000fe200078eb8ff */
[----:B------:R-:W-:Y:S04]  /*09f0*/  BSSY.RECONVERGENT B2, `(.L_x_208) ;  /* 0x0000036000027945 */ /* 0x000fe80003800200 */
[----:B------:R-:W-:Y:S02]  /*0a00*/  IMAD.IADD R10, R3, 0x1, -R10 ;  /* 0x00000001030a7824 */ /* 0x000fe400078e0a0a */
[----:B------:R-:W-:Y:S02]  /*0a10*/  VIADD R3, R12, 0xffffff81 ;  /* 0xffffff810c037836 */ /* 0x000fe40000000000 */
[----:B------:R0:W1:Y:S01]  /*0a20*/  MUFU.RCP R9, R10 ;  /* 0x0000000a00097308 */ /* 0x0000620000001000 */
[----:B------:R-:W-:Y:S01]  /*0a30*/  FADD.FTZ R11, -R10, -RZ ;  /* 0x800000ff0a0b7221 */ /* 0x000fe20000010100 */
[C---:B------:R-:W-:Y:S01]  /*0a40*/  IMAD R0, R3.reuse, -0x800000, R0 ;  /* 0xff80000003007824 */ /* 0x040fe200078e0200 */
        /* <DEDUP_REMOVED lines=11> */
[----:B------:R-:W-:-:S05]  /*0b00*/  IADD3 R11, PT, PT, R3, R10, RZ ;  /* 0x0000000a030b7210 */ /* 0x000fca0007ffe0ff */
[----:B------:R-:W-:-:S05]  /*0b10*/  VIADD R3, R11, 0xffffffff ;  /* 0xffffffff0b037836 */ /* 0x000fca0000000000 */
        /* <DEDUP_REMOVED lines=10> */
[CCC-:B------:R-:W-:Y:S01]  /*0bc0*/  FFMA.RM R10, R16.reuse, R12.reuse, R9.reuse ;  /* 0x0000000c100a7223 */ /* 0x1c0fe20000004009 */
[C---:B------:R-:W-:Y:S02]  /*0bd0*/  ISETP.NE.AND P2, PT, R11.reuse, RZ, PT ;  /* 0x000000ff0b00720c */ /* 0x040fe40003f45270 */
[----:B------:R-:W-:Y:S02]  /*0be0*/  ISETP.NE.AND P1, PT, R11, RZ, PT ;  /* 0x000000ff0b00720c */ /* 0x000fe40003f25270 */
[----:B------:R-:W-:Y:S01]  /*0bf0*/  LOP3.LUT R7, R3, 0x7fffff, RZ, 0xc0, !PT ;  /* 0x007fffff03077812 */ /* 0x000fe200078ec0ff */
[----:B------:R-:W-:Y:S01]  /*0c00*/  FFMA.RP R3, R16, R12, R9 ;  /* 0x0000000c10037223 */ /* 0x000fe20000008009 */
[----:B------:R-:W-:Y:S02]  /*0c10*/  VIADD R12, R11, 0x20 ;  /* 0x000000200b0c7836 */ /* 0x000fe40000000000 */
[----:B------:R-:W-:Y:S01]  /*0c20*/  LOP3.LUT R7, R7, 0x800000, RZ, 0xfc, !PT ;  /* 0x0080000007077812 */ /* 0x000fe200078efcff */
[----:B------:R-:W-:Y:S01]  /*0c30*/  IMAD.MOV R9, RZ, RZ, -R11 ;  /* 0x000000ffff097224 */ /* 0x000fe200078e0a0b */
[----:B------:R-:W-:-:S02]  /*0c40*/  FSETP.NEU.FTZ.AND P0, PT, R3, R10, PT ;  /* 0x0000000a0300720b */ /* 0x000fc40003f1d000 */
[----:B------:R-:W-:Y:S02]  /*0c50*/  SHF.L.U32 R12, R7, R12, RZ ;  /* 0x0000000c070c7219 */ /* 0x000fe400000006ff */
[----:B------:R-:W-:Y:S02]  /*0c60*/  SEL R10, R9, RZ, P2 ;  /* 0x000000ff090a7207 */ /* 0x000fe40001000000 */
[----:B------:R-:W-:Y:S02]  /*0c70*/  ISETP.NE.AND P1, PT, R12, RZ, P1 ;  /* 0x000000ff0c00720c */ /* 0x000fe40000f25270 */
[----:B------:R-:W-:Y:S02]  /*0c80*/  SHF.R.U32.HI R10, RZ, R10, R7 ;  /* 0x0000000aff0a7219 */ /* 0x000fe40000011607 */
[----:B------:R-:W-:Y:S02]  /*0c90*/  PLOP3.LUT P0, PT, P0, P1, PT, 0xf8, 0x8f ;  /* 0x00000000008f781c */ /* 0x000fe40000703f70 */
[----:B------:R-:W-:-:S02]  /*0ca0*/  SHF.R.U32.HI R12, RZ, 0x1, R10 ;  /* 0x00000001ff0c7819 */ /* 0x000fc4000001160a */
[----:B------:R-:W-:-:S04]  /*0cb0*/  SEL R3, RZ, 0x1, !P0 ;  /* 0x00000001ff037807 */ /* 0x000fc80004000000 */
[----:B------:R-:W-:-:S04]  /*0cc0*/  LOP3.LUT R3, R3, 0x1, R12, 0xf8, !PT ;  /* 0x0000000103037812 */ /* 0x000fc800078ef80c */
[----:B------:R-:W-:-:S04]  /*0cd0*/  LOP3.LUT R3, R3, R10, RZ, 0xc0, !PT ;  /* 0x0000000a03037212 */ /* 0x000fc800078ec0ff */
[----:B------:R-:W-:-:S04]  /*0ce0*/  IADD3 R3, PT, PT, R12, R3, RZ ;  /* 0x000000030c037210 */ /* 0x000fc80007ffe0ff */
[----:B------:R-:W-:Y:S01]  /*0cf0*/  LOP3.LUT R0, R3, R0, RZ, 0xfc, !PT ;  /* 0x0000000003007212 */ /* 0x000fe200078efcff */
[----:B------:R-:W-:Y:S06]  /*0d00*/  BRA `(.L_x_211) ;  /* 0x0000000000107947 */ /* 0x000fec0003800000 */
.L_x_210:
[----:B------:R-:W-:-:S04]  /*0d10*/  LOP3.LUT R0, R0, 0x80000000, RZ, 0xc0, !PT ;  /* 0x8000000000007812 */ /* 0x000fc800078ec0ff */
[----:B------:R-:W-:Y:S01]  /*0d20*/  LOP3.LUT R0, R0, 0x7f800000, RZ, 0xfc, !PT ;  /* 0x7f80000000007812 */ /* 0x000fe200078efcff */
[----:B------:R-:W-:Y:S06]  /*0d30*/  BRA `(.L_x_211) ;  /* 0x0000000000047947 */ /* 0x000fec0003800000 */
.L_x_209:
[----:B------:R-:W-:-:S07]  /*0d40*/  IMAD R0, R10, 0x800000, R0 ;  /* 0x008000000a007824 */ /* 0x000fce00078e0200 */
.L_x_211:
[----:B------:R-:W-:Y:S05]  /*0d50*/  BSYNC.RECONVERGENT B2 ;  /* 0x0000000000027941 */ /* 0x000fea0003800200 */
.L_x_208:
[----:B------:R-:W-:Y:S05]  /*0d60*/  BRA `(.L_x_212) ;  /* 0x0000000000207947 */ /* 0x000fea0003800000 */
.L_x_207:
[----:B------:R-:W-:-:S04]  /*0d70*/  LOP3.LUT R0, R3, 0x80000000, R0, 0x48, !PT ;  /* 0x8000000003007812 */ /* 0x000fc800078e4800 */
[----:B------:R-:W-:Y:S01]  /*0d80*/  LOP3.LUT R0, R0, 0x7f800000, RZ, 0xfc, !PT ;  /* 0x7f80000000007812 */ /* 0x000fe200078efcff */
[----:B------:R-:W-:Y:S06]  /*0d90*/  BRA `(.L_x_212) ;  /* 0x0000000000147947 */ /* 0x000fec0003800000 */
.L_x_206:
[----:B------:R-:W-:Y:S01]  /*0da0*/  LOP3.LUT R0, R3, 0x80000000, R0, 0x48, !PT ;  /* 0x8000000003007812 */ /* 0x000fe200078e4800 */
[----:B------:R-:W-:Y:S06]  /*0db0*/  BRA `(.L_x_212) ;  /* 0x00000000000c7947 */ /* 0x000fec0003800000 */
.L_x_205:
[----:B------:R-:W0:Y:S01]  /*0dc0*/  MUFU.RSQ R0, -QNAN ;  /* 0xffc0000000007908 */ /* 0x000e220000001400 */
[----:B------:R-:W-:Y:S05]  /*0dd0*/  BRA `(.L_x_212) ;  /* 0x0000000000047947 */ /* 0x000fea0003800000 */
.L_x_204:
[----:B------:R-:W-:-:S07]  /*0de0*/  FADD.FTZ R0, R0, R3 ;  /* 0x0000000300007221 */ /* 0x000fce0000010000 */
.L_x_212:
[----:B------:R-:W-:Y:S05]  /*0df0*/  BSYNC.RECONVERGENT B1 ;  /* 0x0000000000017941 */ /* 0x000fea0003800200 */
.L_x_202:
[----:B------:R-:W-:-:S04]  /*0e00*/  IMAD.MOV.U32 R9, RZ, RZ, 0x0 ;  /* 0x00000000ff097424 */ /* 0x000fc800078e00ff */
[----:B0-----:R-:W-:Y:S05]  /*0e10*/  RET.REL.NODEC R8 `(cosine_similarity_loss) ;  /* 0xfffffff008787950 */ /* 0x001fea0003c3ffff */
.L_x_213:
        /* <DEDUP_REMOVED lines=14> */
.L_x_219:


//--------------------- .text.compute_ut          --------------------------
	.section	.text.compute_ut,"ax",@progbits
	.align	128
        .global         compute_ut
        .type           compute_ut,@function
        .size           compute_ut,(.L_x_225 - compute_ut)
        .other          compute_ut,@"STO_CUDA_ENTRY STV_DEFAULT"
compute_ut:
.text.compute_ut:
        /* <DEDUP_REMOVED lines=11> */
[----:B------:R-:W0:Y:S01]  /*00b0*/  LDC.64 R2, c[0x0][0x380] ;  /* 0x0000e000ff027b82 */ /* 0x000e220000000a00 */
[----:B------:R-:W1:Y:S07]  /*00c0*/  LDCU.64 UR4, c[0x0][0x358] ;  /* 0x00006b00ff0477ac */ /* 0x000e6e0008000a00 */
[----:B------:R-:W2:Y:S08]  /*00d0*/  LDC.64 R4, c[0x0][0x388] ;  /* 0x0000e200ff047b82 */ /* 0x000eb00000000a00 */
[----:B------:R-:W3:Y:S01]  /*00e0*/  LDC.64 R6, c[0x0][0x398] ;  /* 0x0000e600ff067b82 */ /* 0x000ee20000000a00 */
[----:B0-----:R-:W-:-:S06]  /*00f0*/  IMAD.WIDE R2, R9, 0x4, R2 ;  /* 0x0000000409027825 */ /* 0x001fcc00078e0202 */
[----:B-1----:R-:W4:Y:S01]  /*0100*/  LDG.E R2, desc[UR4][R2.64] ;  /* 0x0000000402027981 */ /* 0x002f22000c1e1900 */
[----:B--2---:R-:W-:-:S06]  /*0110*/  IMAD.WIDE R4, R9, 0x4, R4 ;  /* 0x0000000409047825 */ /* 0x004fcc00078e0204 */
[----:B------:R-:W4:Y:S01]  /*0120*/  LDG.E R5, desc[UR4][R4.64] ;  /* 0x0000000404057981 */ /* 0x000f22000c1e1900 */
[----:B---3--:R-:W-:-:S04]  /*0130*/  IMAD.WIDE R6, R9, 0x4, R6 ;  /* 0x0000000409067825 */ /* 0x008fc800078e0206 */
[----:B----4-:R-:W-:-:S05]  /*0140*/  FADD R9, R2, -R5 ;  /* 0x8000000502097221 */ /* 0x010fca0000000000 */
[----:B------:R-:W-:Y:S01]  /*0150*/  STG.E desc[UR4][R6.64], R9 ;  /* 0x0000000906007986 */ /* 0x000fe2000c101904 */
[----:B------:R-:W-:Y:S05]  /*0160*/  EXIT ;  /* 0x000000000000794d */ /* 0x000fea0003800000 */
.L_x_214:
        /* <DEDUP_REMOVED lines=9> */
.L_x_225:


//--------------------- .text.compute_xt          --------------------------
	.section	.text.compute_xt,"ax",@progbits
	.align	128
        .global         compute_xt
        .type           compute_xt,@function
        .size           compute_xt,(.L_x_226 - compute_xt)
        .other          compute_xt,@"STO_CUDA_ENTRY STV_DEFAULT"
compute_xt:
.text.compute_xt:
        /* <DEDUP_REMOVED lines=13> */
[----:B------:R-:W1:Y:S01]  /*00d0*/  LDCU.64 UR4, c[0x0][0x358] ;  /* 0x00006b00ff0477ac */ /* 0x000e620008000a00 */
[----:B0-----:R-:W-:-:S04]  /*00e0*/  IABS R6, R9 ;  /* 0x0000000900067213 */ /* 0x001fc80000000000 */
[----:B------:R-:W0:Y:S08]  /*00f0*/  I2F.RP R4, R6 ;  /* 0x0000000600047306 */ /* 0x000e300000209400 */
[----:B0-----:R-:W0:Y:S02]  /*0100*/  MUFU.RCP R4, R4 ;  /* 0x0000000400047308 */ /* 0x001e240000001000 */
[----:B0-----:R-:W-:-:S02]  /*0110*/  IADD3 R2, PT, PT, R4, 0xffffffe, RZ ;  /* 0x0ffffffe04027810 */ /* 0x001fc40007ffe0ff */
[----:B------:R-:W-:-:S04]  /*0120*/  LOP3.LUT R4, R0, R9, RZ, 0x3c, !PT ;  /* 0x0000000900047212 */ /* 0x000fc800078e3cff */
[----:B------:R0:W2:Y:S01]  /*0130*/  F2I.FTZ.U32.TRUNC.NTZ R3, R2 ;  /* 0x0000000200037305 */ /* 0x0000a2000021f000 */
[----:B------:R-:W-:Y:S01]  /*0140*/  ISETP.GE.AND P1, PT, R4, RZ, PT ;  /* 0x000000ff0400720c */ /* 0x000fe20003f26270 */
[----:B0-----:R-:W-:Y:S01]  /*0150*/  IMAD.MOV.U32 R2, RZ, RZ, RZ ;  /* 0x000000ffff027224 */ /* 0x001fe200078e00ff */
[----:B--2---:R-:W-:-:S05]  /*0160*/  IADD3 R5, PT, PT, RZ, -R3, RZ ;  /* 0x80000003ff057210 */ /* 0x004fca0007ffe0ff */
[----:B------:R-:W-:-:S04]  /*0170*/  IMAD R5, R5, R6, RZ ;  /* 0x0000000605057224 */ /* 0x000fc800078e02ff */
[----:B------:R-:W-:Y:S01]  /*0180*/  IMAD.HI.U32 R3, R3, R5, R2 ;  /* 0x0000000503037227 */ /* 0x000fe200078e0002 */
[----:B------:R-:W-:-:S05]  /*0190*/  MOV R5, R7 ;  /* 0x0000000700057202 */ /* 0x000fca0000000f00 */
[----:B------:R-:W-:-:S04]  /*01a0*/  IMAD.HI.U32 R8, R3, R5, RZ ;  /* 0x0000000503087227 */ /* 0x000fc800078e00ff */
[----:B------:R-:W-:-:S04]  /*01b0*/  IMAD.MOV R3, RZ, RZ, -R8 ;  /* 0x000000ffff037224 */ /* 0x000fc800078e0a08 */
[C---:B------:R-:W-:Y:S02]  /*01c0*/  IMAD R3, R6.reuse, R3, R5 ;  /* 0x0000000306037224 */ /* 0x040fe400078e0205 */
[----:B------:R-:W0:Y:S03]  /*01d0*/  LDC.64 R4, c[0x0][0x380] ;  /* 0x0000e000ff047b82 */ /* 0x000e260000000a00 */
[----:B------:R-:W-:-:S13]  /*01e0*/  ISETP.GT.U32.AND P2, PT, R6, R3, PT ;  /* 0x000000030600720c */ /* 0x000fda0003f44070 */
[-C--:B------:R-:W-:Y:S01]  /*01f0*/  @!P2 IADD3 R3, PT, PT, R3, -R6.reuse, RZ ;  /* 0x800000060303a210 */ /* 0x080fe20007ffe0ff */
[----:B------:R-:W-:Y:S01]  /*0200*/  @!P2 VIADD R8, R8, 0x1 ;  /* 0x000000010808a836 */ /* 0x000fe20000000000 */
[----:B------:R-:W-:Y:S02]  /*0210*/  ISETP.NE.AND P2, PT, R9, RZ, PT ;  /* 0x000000ff0900720c */ /* 0x000fe40003f45270 */
[----:B------:R-:W-:Y:S02]  /*0220*/  ISETP.GE.U32.AND P0, PT, R3, R6, PT ;  /* 0x000000060300720c */ /* 0x000fe40003f06070 */
[----:B------:R-:W2:Y:S08]  /*0230*/  LDC.64 R2, c[0x0][0x390] ;  /* 0x0000e400ff027b82 */ /* 0x000eb00000000a00 */
[----:B------:R-:W3:Y:S03]  /*0240*/  LDC.64 R6, c[0x0][0x388] ;  /* 0x0000e200ff067b82 */ /* 0x000ee60000000a00 */
[----:B------:R-:W-:-:S04]  /*0250*/  @P0 IADD3 R8, PT, PT, R8, 0x1, RZ ;  /* 0x0000000108080810 */ /* 0x000fc80007ffe0ff */
[----:B------:R-:W-:Y:S02]  /*0260*/  @!P1 IADD3 R8, PT, PT, -R8, RZ, RZ ;  /* 0x000000ff08089210 */ /* 0x000fe40007ffe1ff */
[----:B------:R-:W-:-:S05]  /*0270*/  @!P2 LOP3.LUT R8, RZ, R9, RZ, 0x33, !PT ;  /* 0x00000009ff08a212 */ /* 0x000fca00078e33ff */
[----:B--2---:R-:W-:Y:S02]  /*0280*/  IMAD.WIDE R2, R8, 0x4, R2 ;  /* 0x0000000408027825 */ /* 0x004fe400078e0202 */
[----:B------:R-:W2:Y:S02]  /*0290*/  LDC.64 R8, c[0x0][0x398] ;  /* 0x0000e600ff087b82 */ /* 0x000ea40000000a00 */
[C---:B0-----:R-:W-:Y:S02]  /*02a0*/  IMAD.WIDE R4, R0.reuse, 0x4, R4 ;  /* 0x0000000400047825 */ /* 0x041fe400078e0204 */
[----:B-1----:R-:W4:Y:S02]  /*02b0*/  LDG.E R2, desc[UR4][R2.64] ;  /* 0x0000000402027981 */ /* 0x002f24000c1e1900 */
[C---:B---3--:R-:W-:Y:S02]  /*02c0*/  IMAD.WIDE R6, R0.reuse, 0x4, R6 ;  /* 0x0000000400067825 */ /* 0x048fe400078e0206 */
[----:B------:R-:W3:Y:S04]  /*02d0*/  LDG.E R5, desc[UR4][R4.64] ;  /* 0x0000000404057981 */ /* 0x000ee8000c1e1900 */
[----:B------:R-:W5:Y:S01]  /*02e0*/  LDG.E R7, desc[UR4][R6.64] ;  /* 0x0000000406077981 */ /* 0x000f62000c1e1900 */
[----:B--2---:R-:W-:-:S04]  /*02f0*/  IMAD.WIDE R8, R0, 0x4, R8 ;  /* 0x0000000400087825 */ /* 0x004fc800078e0208 */
[----:B----4-:R-:W-:-:S04]  /*0300*/  FADD R10, -R2, 1 ;  /* 0x3f800000020a7421 */ /* 0x010fc80000000100 */
[----:B-----5:R-:W-:-:S04]  /*0310*/  FMUL R11, R10, R7 ;  /* 0x000000070a0b7220 */ /* 0x020fc80000400000 */
[----:B---3--:R-:W-:-:S05]  /*0320*/  FFMA R11, R2, R5, R11 ;  /* 0x00000005020b7223 */ /* 0x008fca000000000b */
[----:B------:R-:W-:Y:S01]  /*0330*/  STG.E desc[UR4][R8.64], R11 ;  /* 0x0000000b08007986 */ /* 0x000fe2000c101904 */
[----:B------:R-:W-:Y:S05]  /*0340*/  EXIT ;  /* 0x000000000000794d */ /* 0x000fea0003800000 */
.L_x_215:
        /* <DEDUP_REMOVED lines=11> */
.L_x_226:


//--------------------- .nv.shared.reserved.0     --------------------------
	.section	.nv.shared.reserved.0,"aw",@nobits
	.weak		__nv_reservedSMEM_offset_0_alias
	.size		__nv_reservedSMEM_offset_0_alias, 0, 64
	.other		__nv_reservedSMEM_offset_0_alias,@"STO_CUDA_RESERVED_SHARED STV_DEFAULT"
__nv_reservedSMEM_offset_0_alias:
	.zero		0
	.zero		64


//--------------------- .nv.constant0.latend_un_norm --------------------------
	.section	.nv.constant0.latend_un_norm,"a",@progbits
	.sectionflags	@""
	.align	4
.nv.constant0.latend_un_norm:
	.zero		932


//--------------------- .nv.constant0.latend_norm --------------------------
	.section	.nv.constant0.latend_norm,"a",@progbits
	.sectionflags	@""
	.align	4
.nv.constant0.latend_norm:
	.zero		932


//--------------------- .nv.constant0.cosine_similarity_loss_back2 --------------------------
	.section	.nv.constant0.cosine_similarity_loss_back2,"a",@progbits
	.sectionflags	@""
	.align	4
.nv.constant0.cosine_similarity_loss_back2:
	.zero		956


//--------------------- .nv.constant0.cosine_similarity_loss_back1 --------------------------
	.section	.nv.constant0.cosine_similarity_loss_back1,"a",@progbits
	.sectionflags	@""
	.align	4
.nv.constant0.cosine_similarity_loss_back1:
	.zero		956


//--------------------- .nv.constant0.cosine_similarity_loss --------------------------
	.section	.nv.constant0.cosine_similarity_loss,"a",@progbits
	.sectionflags	@""
	.align	4
.nv.constant0.cosine_similarity_loss:
	.zero		948


//--------------------- .nv.constant0.compute_ut  --------------------------
	.section	.nv.constant0.compute_ut,"a",@progbits
	.sectionflags	@""
	.align	4
.nv.constant0.compute_ut:
	.zero		936


//--------------------- .nv.constant0.compute_xt  --------------------------
	.section	.nv.constant0.compute_xt,"a",@progbits
	.sectionflags	@""
	.align	4
.nv.constant0.compute_xt:
	.zero		936


//--------------------- SYMBOLS --------------------------

	.type		.nv.reservedSmem.offset0,@object
	.size		.nv.reservedSmem.offset0,0x4
